	.target	sm_90a

	.elftype	@"ET_EXEC"


//--------------------- .note.nv.tkinfo           --------------------------
	.section	.note.nv.tkinfo,"",@"SHT_NOTE"
	.sectionflags	@"SHF_NOTE_NV_TKINFO"
	.tkinfo
        /*0018*/ 	.word	0x00000002
        /*0030*/ 	.string	""
        /*0030*/ 	.string	"ptxas"
        /*0030*/ 	.string	"Cuda compilation tools, release 13.0, V13.0.88"
        /*0030*/ 	.string	"Build cuda_13.0.r13.0/compiler.36424714_0"
        /*0030*/ 	.string	"-arch sm_90a -m 64 "



//--------------------- .note.nv.cuinfo           --------------------------
	.section	.note.nv.cuinfo,"",@"SHT_NOTE"
	.sectionflags	@"SHF_NOTE_NV_CUINFO"
        /*0018*/ 	.short	0x0002
        /*001a*/ 	.short	0x005a
        /*001c*/ 	.short	0x0082
	.zero		2


//--------------------- .nv.info                  --------------------------
	.section	.nv.info,"",@"SHT_CUDA_INFO"
	.align	4


	//----- nvinfo : EIATTR_REGCOUNT
	.align		4
        /*0000*/ 	.byte	0x04, 0x2f
        /*0002*/ 	.short	(.L_12 - .L_11)
	.align		4
.L_11:
        /*0004*/ 	.word	index@(_ZN7cutlass13device_kernelINS_4gemm6kernel13GemmUniversalIN4cute5tupleIJiiiiEEENS1_10collective13CollectiveMmaINS1_37MainloopSm90TmaGmmaWarpSpecializedFP8ILi3ENS5_IJNS4_1CILi1EEESB_SB_EEENS1_35KernelTmaWarpSpecializedCooperativeEEENS5_IJNSA_ILi128EEENSA_ILi160EEENSA_ILi256EEEEEENS_12float_e4m3_tENS5_IJlSB_lEEESJ_SK_NS4_8TiledMMAINS4_8MMA_AtomIJNS4_4SM904GMMA30MMA_64x32x32_F32E4M3E4M3_SS_TNILNSO_7ScaleInE1ELSQ_1EEEEEENS4_6LayoutINS5_IJNSA_ILi2EEESB_SB_EEENS5_IJSB_NSA_ILi0EEESW_EEEEENS5_IJNS4_10UnderscoreESZ_SZ_EEEEENS4_13SM90_TMA_LOADENS4_14ComposedLayoutINS4_7SwizzleILi3ELi4ELi3EEENS4_18smem_ptr_flag_bitsILi8EEENST_INS5_IJNSA_ILi8EEESF_EEENS5_IJSF_SB_EEEEEEEvNS4_8identityES12_S1C_vS1D_EENS_8epilogue10collective6detail29Sm90TmaWarpSpecializedAdapterINS1G_15DefaultEpilogueISJ_SK_SK_NS1F_6thread17LinearCombinationISJ_Li1EffLNS1K_9ScaleType4KindE0ELNS_15FloatRoundStyleE2ESJ_EENS1_15EpilogueDefaultEEEEEvvEEEEvNT_6ParamsE)
        /*0008*/ 	.word	0x000000a8


	//----- nvinfo : EIATTR_FRAME_SIZE
	.align		4
.L_12:
        /*000c*/ 	.byte	0x04, 0x11
        /*000e*/ 	.short	(.L_14 - .L_13)
	.align		4
.L_13:
        /*0010*/ 	.word	index@(_ZN7cutlass13device_kernelINS_4gemm6kernel13GemmUniversalIN4cute5tupleIJiiiiEEENS1_10collective13CollectiveMmaINS1_37MainloopSm90TmaGmmaWarpSpecializedFP8ILi3ENS5_IJNS4_1CILi1EEESB_SB_EEENS1_35KernelTmaWarpSpecializedCooperativeEEENS5_IJNSA_ILi128EEENSA_ILi160EEENSA_ILi256EEEEEENS_12float_e4m3_tENS5_IJlSB_lEEESJ_SK_NS4_8TiledMMAINS4_8MMA_AtomIJNS4_4SM904GMMA30MMA_64x32x32_F32E4M3E4M3_SS_TNILNSO_7ScaleInE1ELSQ_1EEEEEENS4_6LayoutINS5_IJNSA_ILi2EEESB_SB_EEENS5_IJSB_NSA_ILi0EEESW_EEEEENS5_IJNS4_10UnderscoreESZ_SZ_EEEEENS4_13SM90_TMA_LOADENS4_14ComposedLayoutINS4_7SwizzleILi3ELi4ELi3EEENS4_18smem_ptr_flag_bitsILi8EEENST_INS5_IJNSA_ILi8EEESF_EEENS5_IJSF_SB_EEEEEEEvNS4_8identityES12_S1C_vS1D_EENS_8epilogue10collective6detail29Sm90TmaWarpSpecializedAdapterINS1G_15DefaultEpilogueISJ_SK_SK_NS1F_6thread17LinearCombinationISJ_Li1EffLNS1K_9ScaleType4KindE0ELNS_15FloatRoundStyleE2ESJ_EENS1_15EpilogueDefaultEEEEEvvEEEEvNT_6ParamsE)
        /*0014*/ 	.word	0x00000000


	//----- nvinfo : EIATTR_MIN_STACK_SIZE
	.align		4
.L_14:
        /*0018*/ 	.byte	0x04, 0x12
        /*001a*/ 	.short	(.L_16 - .L_15)
	.align		4
.L_15:
        /*001c*/ 	.word	index@(_ZN7cutlass13device_kernelINS_4gemm6kernel13GemmUniversalIN4cute5tupleIJiiiiEEENS1_10collective13CollectiveMmaINS1_37MainloopSm90TmaGmmaWarpSpecializedFP8ILi3ENS5_IJNS4_1CILi1EEESB_SB_EEENS1_35KernelTmaWarpSpecializedCooperativeEEENS5_IJNSA_ILi128EEENSA_ILi160EEENSA_ILi256EEEEEENS_12float_e4m3_tENS5_IJlSB_lEEESJ_SK_NS4_8TiledMMAINS4_8MMA_AtomIJNS4_4SM904GMMA30MMA_64x32x32_F32E4M3E4M3_SS_TNILNSO_7ScaleInE1ELSQ_1EEEEEENS4_6LayoutINS5_IJNSA_ILi2EEESB_SB_EEENS5_IJSB_NSA_ILi0EEESW_EEEEENS5_IJNS4_10UnderscoreESZ_SZ_EEEEENS4_13SM90_TMA_LOADENS4_14ComposedLayoutINS4_7SwizzleILi3ELi4ELi3EEENS4_18smem_ptr_flag_bitsILi8EEENST_INS5_IJNSA_ILi8EEESF_EEENS5_IJSF_SB_EEEEEEEvNS4_8identityES12_S1C_vS1D_EENS_8epilogue10collective6detail29Sm90TmaWarpSpecializedAdapterINS1G_15DefaultEpilogueISJ_SK_SK_NS1F_6thread17LinearCombinationISJ_Li1EffLNS1K_9ScaleType4KindE0ELNS_15FloatRoundStyleE2ESJ_EENS1_15EpilogueDefaultEEEEEvvEEEEvNT_6ParamsE)
        /*0020*/ 	.word	0x00000000
.L_16:


//--------------------- .nv.compat                --------------------------
	.section	.nv.compat,"",@"SHT_CUDA_COMPAT_INFO"
	.align	4
        /*0000*/ 	.byte	0x02, 0x09, 0x01, 0x00, 0x02, 0x02, 0x04, 0x00, 0x02, 0x05, 0x05, 0x00, 0x03, 0x07, 0x01, 0x01
        /*0010*/ 	.byte	0x02, 0x03, 0x01, 0x00, 0x02, 0x06, 0x01, 0x00, 0x04, 0x0b, 0x08, 0x00, 0x00, 0x00, 0x00, 0x00
        /*0020*/ 	.byte	0x00, 0x00, 0x00, 0x00


//--------------------- .nv.info._ZN7cutlass13device_kernelINS_4gemm6kernel13GemmUniversalIN4cute5tupleIJiiiiEEENS1_10collective13CollectiveMmaINS1_37MainloopSm90TmaGmmaWarpSpecializedFP8ILi3ENS5_IJNS4_1CILi1EEESB_SB_EEENS1_35KernelTmaWarpSpecializedCooperativeEEENS5_IJNSA_ILi128EEENSA_ILi160EEENSA_ILi256EEEEEENS_12float_e4m3_tENS5_IJlSB_lEEESJ_SK_NS4_8TiledMMAINS4_8MMA_AtomIJNS4_4SM904GMMA30MMA_64x32x32_F32E4M3E4M3_SS_TNILNSO_7ScaleInE1ELSQ_1EEEEEENS4_6LayoutINS5_IJNSA_ILi2EEESB_SB_EEENS5_IJSB_NSA_ILi0EEESW_EEEEENS5_IJNS4_10UnderscoreESZ_SZ_EEEEENS4_13SM90_TMA_LOADENS4_14ComposedLayoutINS4_7SwizzleILi3ELi4ELi3EEENS4_18smem_ptr_flag_bitsILi8EEENST_INS5_IJNSA_ILi8EEESF_EEENS5_IJSF_SB_EEEEEEEvNS4_8identityES12_S1C_vS1D_EENS_8epilogue10collective6detail29Sm90TmaWarpSpecializedAdapterINS1G_15DefaultEpilogueISJ_SK_SK_NS1F_6thread17LinearCombinationISJ_Li1EffLNS1K_9ScaleType4KindE0ELNS_15FloatRoundStyleE2ESJ_EENS1_15EpilogueDefaultEEEEEvvEEEEvNT_6ParamsE --------------------------
	.section	.nv.info._ZN7cutlass13device_kernelINS_4gemm6kernel13GemmUniversalIN4cute5tupleIJiiiiEEENS1_10collective13CollectiveMmaINS1_37MainloopSm90TmaGmmaWarpSpecializedFP8ILi3ENS5_IJNS4_1CILi1EEESB_SB_EEENS1_35KernelTmaWarpSpecializedCooperativeEEENS5_IJNSA_ILi128EEENSA_ILi160EEENSA_ILi256EEEEEENS_12float_e4m3_tENS5_IJlSB_lEEESJ_SK_NS4_8TiledMMAINS4_8MMA_AtomIJNS4_4SM904GMMA30MMA_64x32x32_F32E4M3E4M3_SS_TNILNSO_7ScaleInE1ELSQ_1EEEEEENS4_6LayoutINS5_IJNSA_ILi2EEESB_SB_EEENS5_IJSB_NSA_ILi0EEESW_EEEEENS5_IJNS4_10UnderscoreESZ_SZ_EEEEENS4_13SM90_TMA_LOADENS4_14ComposedLayoutINS4_7SwizzleILi3ELi4ELi3EEENS4_18smem_ptr_flag_bitsILi8EEENST_INS5_IJNSA_ILi8EEESF_EEENS5_IJSF_SB_EEEEEEEvNS4_8identityES12_S1C_vS1D_EENS_8epilogue10collective6detail29Sm90TmaWarpSpecializedAdapterINS1G_15DefaultEpilogueISJ_SK_SK_NS1F_6thread17LinearCombinationISJ_Li1EffLNS1K_9ScaleType4KindE0ELNS_15FloatRoundStyleE2ESJ_EENS1_15EpilogueDefaultEEEEEvvEEEEvNT_6ParamsE,"",@"SHT_CUDA_INFO"
	.sectionflags	@""
	.align	4


	//----- nvinfo : EIATTR_CUDA_API_VERSION
	.align		4
        /*0000*/ 	.byte	0x04, 0x37
        /*0002*/ 	.short	(.L_18 - .L_17)
.L_17:
        /*0004*/ 	.word	0x00000082


	//----- nvinfo : EIATTR_KPARAM_INFO
	.align		4
.L_18:
        /*0008*/ 	.byte	0x04, 0x17
        /*000a*/ 	.short	(.L_20 - .L_19)
.L_19:
        /*000c*/ 	.word	0x00000000
        /*0010*/ 	.short	0x0000
        /*0012*/ 	.short	0x0070
        /*0014*/ 	.byte	0x00, 0xf0, 0x01, 0x10


	//----- nvinfo : EIATTR_SPARSE_MMA_MASK
	.align		4
.L_20:
        /*0018*/ 	.byte	0x03, 0x50
        /*001a*/ 	.short	0x0000


	//----- nvinfo : EIATTR_MAXREG_COUNT
	.align		4
        /*001c*/ 	.byte	0x03, 0x1b
        /*001e*/ 	.short	0x00a8


	//----- nvinfo : EIATTR_NUM_BARRIERS
	.align		4
        /*0020*/ 	.byte	0x02, 0x4c
        /*0022*/ 	.byte	0x01
	.zero		1


	//----- nvinfo : EIATTR_MERCURY_ISA_VERSION
	.align		4
        /*0024*/ 	.byte	0x03, 0x5f
        /*0026*/ 	.short	0x0101


	//----- nvinfo : EIATTR_INT_WARP_WIDE_INSTR_OFFSETS
	.align		4
        /*0028*/ 	.byte	0x04, 0x31
        /*002a*/ 	.short	(.L_22 - .L_21)


	//   ....[0]....
.L_21:
        /*002c*/ 	.word	0x00000420


	//   ....[1]....
        /*0030*/ 	.word	0x00000430


	//   ....[2]....
        /*0034*/ 	.word	0x00000520


	//----- nvinfo : EIATTR_COOP_GROUP_MASK_REGIDS
	.align		4
.L_22:
        /*0038*/ 	.byte	0x04, 0x29
        /*003a*/ 	.short	(.L_24 - .L_23)


	//   ....[0]....
.L_23:
        /*003c*/ 	.word	0xffffffff


	//   ....[1]....
        /*0040*/ 	.word	0xffffffff


	//   ....[2]....
        /*0044*/ 	.word	0xffffffff


	//   ....[3]....
        /*0048*/ 	.word	0xffffffff


	//   ....[4]....
        /*004c*/ 	.word	0xffffffff


	//----- nvinfo : EIATTR_COOP_GROUP_INSTR_OFFSETS
	.align		4
.L_24:
        /*0050*/ 	.byte	0x04, 0x28
        /*0052*/ 	.short	(.L_26 - .L_25)


	//   ....[0]....
.L_25:
        /*0054*/ 	.word	0x00000060


	//   ....[1]....
        /*0058*/ 	.word	0x00000070


	//   ....[2]....
        /*005c*/ 	.word	0x00000190


	//   ....[3]....
        /*0060*/ 	.word	0x00000380


	//   ....[4]....
        /*0064*/ 	.word	0x00001020


	//----- nvinfo : EIATTR_REG_RECONFIG
	.align		4
.L_26:
        /*0068*/ 	.byte	0x01, 0x54
	.zero		2


	//----- nvinfo : EIATTR_MBARRIER_INSTR_OFFSETS
	.align		4
        /*006c*/ 	.byte	0x04, 0x39
        /*006e*/ 	.short	(.L_28 - .L_27)


	//   ....[0]....
.L_27:
        /*0070*/ 	.word	0x00000310
        /*0074*/ 	.word	0x000000ff
        /*0078*/ 	.word	0x00000000
        /*007c*/ 	.short	0x0100
        /*007e*/ 	.byte	0x0a
	.zero		1


	//   ....[1]....
        /*0080*/ 	.word	0x00000320
        /*0084*/ 	.word	0x000000ff
        /*0088*/ 	.word	0x00000018
        /*008c*/ 	.short	0x0100
        /*008e*/ 	.byte	0x0a
	.zero		1


	//   ....[2]....
        /*0090*/ 	.word	0x00000330
        /*0094*/ 	.word	0x000000ff
        /*0098*/ 	.word	0x00000008
        /*009c*/ 	.short	0x0100
        /*009e*/ 	.byte	0x0a
	.zero		1


	//   ....[3]....
        /*00a0*/ 	.word	0x00000340
        /*00a4*/ 	.word	0x000000ff
        /*00a8*/ 	.word	0x00000020
        /*00ac*/ 	.short	0x0100
        /*00ae*/ 	.byte	0x0a
	.zero		1


	//   ....[4]....
        /*00b0*/ 	.word	0x00000350
        /*00b4*/ 	.word	0x000000ff
        /*00b8*/ 	.word	0x00000010
        /*00bc*/ 	.short	0x0100
        /*00be*/ 	.byte	0x0a
	.zero		1


	//   ....[5]....
        /*00c0*/ 	.word	0x00000360
        /*00c4*/ 	.word	0x000000ff
        /*00c8*/ 	.word	0x00000028
        /*00cc*/ 	.short	0x0100
        /*00ce*/ 	.byte	0x0a
	.zero		1


	//   ....[6]....
        /*00d0*/ 	.word	0x00000550
        /*00d4*/ 	.word	0x000000ff
        /*00d8*/ 	.word	0x00000040
        /*00dc*/ 	.short	0x0100
        /*00de*/ 	.byte	0x08
	.zero		1


	//   ....[7]....
        /*00e0*/ 	.word	0x00000580
        /*00e4*/ 	.word	0x000000ff
        /*00e8*/ 	.word	0x00000048
        /*00ec*/ 	.short	0x0100
        /*00ee*/ 	.byte	0x08
	.zero		1


	//   ....[8]....
        /*00f0*/ 	.word	0x00001650
        /*00f4*/ 	.word	0x000000ff
        /*00f8*/ 	.word	0x00000000
        /*00fc*/ 	.short	0x010a
        /*00fe*/ 	.byte	0x06
	.zero		1


	//   ....[9]....
        /*0100*/ 	.word	0x00001690
        /*0104*/ 	.word	0x000000ff
        /*0108*/ 	.word	0x00000000
        /*010c*/ 	.short	0x010a
        /*010e*/ 	.byte	0x06
	.zero		1


	//   ....[10]....
        /*0110*/ 	.word	0x00002b30
        /*0114*/ 	.word	0x000000ff
        /*0118*/ 	.word	0x00000000
        /*011c*/ 	.short	0x010a
        /*011e*/ 	.byte	0x12
	.zero		1


	//   ....[11]....
        /*0120*/ 	.word	0x00002b70
        /*0124*/ 	.word	0x000000ff
        /*0128*/ 	.word	0x00000000
        /*012c*/ 	.short	0x010a
        /*012e*/ 	.byte	0x12
	.zero		1


	//   ....[12]....
        /*0130*/ 	.word	0x00003db0
        /*0134*/ 	.word	0x000000ff
        /*0138*/ 	.word	0x00000000
        /*013c*/ 	.short	0x0101
        /*013e*/ 	.byte	0x11
	.zero		1


	//   ....[13]....
        /*0140*/ 	.word	0x00004540
        /*0144*/ 	.word	0x000000ff
        /*0148*/ 	.word	0x00000000
        /*014c*/ 	.short	0x0101
        /*014e*/ 	.byte	0x06
	.zero		1


	//   ....[14]....
        /*0150*/ 	.word	0x0000b4c0
        /*0154*/ 	.word	0x0000000f
        /*0158*/ 	.word	0x00000018
        /*015c*/ 	.short	0x010a
        /*015e*/ 	.byte	0x3f
	.zero		1


	//   ....[15]....
        /*0160*/ 	.word	0x0000b910
        /*0164*/ 	.word	0x00000006
        /*0168*/ 	.word	0x00000048
        /*016c*/ 	.short	0x0101
        /*016e*/ 	.byte	0x3f
	.zero		1


	//   ....[16]....
        /*0170*/ 	.word	0x0000c050
        /*0174*/ 	.word	0x00000007
        /*0178*/ 	.word	0x00000000
        /*017c*/ 	.short	0x010a
        /*017e*/ 	.byte	0x3f
	.zero		1


	//   ....[17]....
        /*0180*/ 	.word	0x0000c0d0
        /*0184*/ 	.word	0x00000006
        /*0188*/ 	.word	0x00000000
        /*018c*/ 	.short	0x010a
        /*018e*/ 	.byte	0x3f
	.zero		1


	//   ....[18]....
        /*0190*/ 	.word	0x0000c160
        /*0194*/ 	.word	0x00000003
        /*0198*/ 	.word	0x00000000
        /*019c*/ 	.short	0x010a
        /*019e*/ 	.byte	0x3f
	.zero		1


	//   ....[19]....
        /*01a0*/ 	.word	0x0000c1d0
        /*01a4*/ 	.word	0x00000007
        /*01a8*/ 	.word	0x00000000
        /*01ac*/ 	.short	0x010a
        /*01ae*/ 	.byte	0x3f
	.zero		1


	//   ....[20]....
        /*01b0*/ 	.word	0x0000c230
        /*01b4*/ 	.word	0x00000007
        /*01b8*/ 	.word	0x00000000
        /*01bc*/ 	.short	0x010a
        /*01be*/ 	.byte	0x3f
	.zero		1


	//   ....[21]....
        /*01c0*/ 	.word	0x0000c300
        /*01c4*/ 	.word	0x0000000f
        /*01c8*/ 	.word	0x00000018
        /*01cc*/ 	.short	0x010a
        /*01ce*/ 	.byte	0x3f
	.zero		1


	//   ....[22]....
        /*01d0*/ 	.word	0x0000c3e0
        /*01d4*/ 	.word	0x00000007
        /*01d8*/ 	.word	0x00000000
        /*01dc*/ 	.short	0x010a
        /*01de*/ 	.byte	0x3f
	.zero		1


	//   ....[23]....
        /*01e0*/ 	.word	0x0000c430
        /*01e4*/ 	.word	0x00000006
        /*01e8*/ 	.word	0x00000000
        /*01ec*/ 	.short	0x010a
        /*01ee*/ 	.byte	0x3f
	.zero		1


	//----- nvinfo : EIATTR_NUM_MBARRIERS
	.align		4
.L_28:
        /*01f0*/ 	.byte	0x03, 0x38
        /*01f2*/ 	.short	0x0008


	//----- nvinfo : EIATTR_EXIT_INSTR_OFFSETS
	.align		4
        /*01f4*/ 	.byte	0x04, 0x1c
        /*01f6*/ 	.short	(.L_30 - .L_29)


	//   ....[0]....
.L_29:
        /*01f8*/ 	.word	0x000005e0


	//   ....[1]....
        /*01fc*/ 	.word	0x00000ef0


	//   ....[2]....
        /*0200*/ 	.word	0x0000ab30


	//   ....[3]....
        /*0204*/ 	.word	0x0000b160


	//   ....[4]....
        /*0208*/ 	.word	0x0000c1b0


	//----- nvinfo : EIATTR_MAX_THREADS
	.align		4
.L_30:
        /*020c*/ 	.byte	0x04, 0x05
        /*020e*/ 	.short	(.L_32 - .L_31)
.L_31:
        /*0210*/ 	.word	0x00000180
        /*0214*/ 	.word	0x00000001
        /*0218*/ 	.word	0x00000001


	//----- nvinfo : EIATTR_CRS_STACK_SIZE
	.align		4
.L_32:
        /*021c*/ 	.byte	0x04, 0x1e
        /*021e*/ 	.short	(.L_34 - .L_33)
.L_33:
        /*0220*/ 	.word	0x00000000


	//----- nvinfo : EIATTR_CBANK_PARAM_SIZE
	.align		4
.L_34:
        /*0224*/ 	.byte	0x03, 0x19
        /*0226*/ 	.short	0x0470


	//----- nvinfo : EIATTR_PARAM_CBANK
	.align		4
        /*0228*/ 	.byte	0x04, 0x0a
        /*022a*/ 	.short	(.L_36 - .L_35)
	.align		4
.L_35:
        /*022c*/ 	.word	index@(.nv.constant0._ZN7cutlass13device_kernelINS_4gemm6kernel13GemmUniversalIN4cute5tupleIJiiiiEEENS1_10collective13CollectiveMmaINS1_37MainloopSm90TmaGmmaWarpSpecializedFP8ILi3ENS5_IJNS4_1CILi1EEESB_SB_EEENS1_35KernelTmaWarpSpecializedCooperativeEEENS5_IJNSA_ILi128EEENSA_ILi160EEENSA_ILi256EEEEEENS_12float_e4m3_tENS5_IJlSB_lEEESJ_SK_NS4_8TiledMMAINS4_8MMA_AtomIJNS4_4SM904GMMA30MMA_64x32x32_F32E4M3E4M3_SS_TNILNSO_7ScaleInE1ELSQ_1EEEEEENS4_6LayoutINS5_IJNSA_ILi2EEESB_SB_EEENS5_IJSB_NSA_ILi0EEESW_EEEEENS5_IJNS4_10UnderscoreESZ_SZ_EEEEENS4_13SM90_TMA_LOADENS4_14ComposedLayoutINS4_7SwizzleILi3ELi4ELi3EEENS4_18smem_ptr_flag_bitsILi8EEENST_INS5_IJNSA_ILi8EEESF_EEENS5_IJSF_SB_EEEEEEEvNS4_8identityES12_S1C_vS1D_EENS_8epilogue10collective6detail29Sm90TmaWarpSpecializedAdapterINS1G_15DefaultEpilogueISJ_SK_SK_NS1F_6thread17LinearCombinationISJ_Li1EffLNS1K_9ScaleType4KindE0ELNS_15FloatRoundStyleE2ESJ_EENS1_15EpilogueDefaultEEEEEvvEEEEvNT_6ParamsE)
        /*0230*/ 	.short	0x0210
        /*0232*/ 	.short	0x0470


	//----- nvinfo : EIATTR_SW_WAR
	.align		4
.L_36:
        /*0234*/ 	.byte	0x04, 0x36
        /*0236*/ 	.short	(.L_38 - .L_37)
.L_37:
        /*0238*/ 	.word	0x00000008
.L_38:


//--------------------- .nv.callgraph             --------------------------
	.section	.nv.callgraph,"",@"SHT_CUDA_CALLGRAPH"
	.align	4
	.sectionentsize	8
	.align		4
        /*0000*/ 	.word	0x00000000
	.align		4
        /*0004*/ 	.word	0xffffffff
	.align		4
        /*0008*/ 	.word	0x00000000
	.align		4
        /*000c*/ 	.word	0xfffffffe
	.align		4
        /*0010*/ 	.word	0x00000000
	.align		4
        /*0014*/ 	.word	0xfffffffd
	.align		4
        /*0018*/ 	.word	0x00000000
	.align		4
        /*001c*/ 	.word	0xfffffffc


//--------------------- .nv.constant4             --------------------------
	.section	.nv.constant4,"a",@progbits
	.align	8
	.align		8
.nv.constant4:
        /*0000*/ 	.dword	_ZN39_INTERNAL_d09416ee_4_k_cu_315b1e41_84234cuda3std3__45__cpo5beginE
	.align		8
        /*0008*/ 	.dword	_ZN39_INTERNAL_d09416ee_4_k_cu_315b1e41_84234cuda3std3__45__cpo3endE
	.align		8
        /*0010*/ 	.dword	_ZN39_INTERNAL_d09416ee_4_k_cu_315b1e41_84234cuda3std3__45__cpo6cbeginE
	.align		8
        /*0018*/ 	.dword	_ZN39_INTERNAL_d09416ee_4_k_cu_315b1e41_84234cuda3std3__45__cpo4cendE
	.align		8
        /*0020*/ 	.dword	_ZN39_INTERNAL_d09416ee_4_k_cu_315b1e41_84234cuda3std3__441_GLOBAL__N__d09416ee_4_k_cu_315b1e41_84236ignoreE
	.align		8
        /*0028*/ 	.dword	_ZN39_INTERNAL_d09416ee_4_k_cu_315b1e41_84234cuda3std3__419piecewise_constructE
	.align		8
        /*0030*/ 	.dword	_ZN39_INTERNAL_d09416ee_4_k_cu_315b1e41_84234cuda3std3__48in_placeE
	.align		8
        /*0038*/ 	.dword	_ZN39_INTERNAL_d09416ee_4_k_cu_315b1e41_84234cuda3std6ranges3__45__cpo4swapE
	.align		8
        /*0040*/ 	.dword	_ZN39_INTERNAL_d09416ee_4_k_cu_315b1e41_84234cuda3std6ranges3__45__cpo9iter_moveE
	.align		8
        /*0048*/ 	.dword	_ZN39_INTERNAL_d09416ee_4_k_cu_315b1e41_84234cute7productE
	.align		8
        /*0050*/ 	.dword	_ZN39_INTERNAL_d09416ee_4_k_cu_315b1e41_84234cute1_E


//--------------------- .text._ZN7cutlass13device_kernelINS_4gemm6kernel13GemmUniversalIN4cute5tupleIJiiiiEEENS1_10collective13CollectiveMmaINS1_37MainloopSm90TmaGmmaWarpSpecializedFP8ILi3ENS5_IJNS4_1CILi1EEESB_SB_EEENS1_35KernelTmaWarpSpecializedCooperativeEEENS5_IJNSA_ILi128EEENSA_ILi160EEENSA_ILi256EEEEEENS_12float_e4m3_tENS5_IJlSB_lEEESJ_SK_NS4_8TiledMMAINS4_8MMA_AtomIJNS4_4SM904GMMA30MMA_64x32x32_F32E4M3E4M3_SS_TNILNSO_7ScaleInE1ELSQ_1EEEEEENS4_6LayoutINS5_IJNSA_ILi2EEESB_SB_EEENS5_IJSB_NSA_ILi0EEESW_EEEEENS5_IJNS4_10UnderscoreESZ_SZ_EEEEENS4_13SM90_TMA_LOADENS4_14ComposedLayoutINS4_7SwizzleILi3ELi4ELi3EEENS4_18smem_ptr_flag_bitsILi8EEENST_INS5_IJNSA_ILi8EEESF_EEENS5_IJSF_SB_EEEEEEEvNS4_8identityES12_S1C_vS1D_EENS_8epilogue10collective6detail29Sm90TmaWarpSpecializedAdapterINS1G_15DefaultEpilogueISJ_SK_SK_NS1F_6thread17LinearCombinationISJ_Li1EffLNS1K_9ScaleType4KindE0ELNS_15FloatRoundStyleE2ESJ_EENS1_15EpilogueDefaultEEEEEvvEEEEvNT_6ParamsE --------------------------
	.section	.text._ZN7cutlass13device_kernelINS_4gemm6kernel13GemmUniversalIN4cute5tupleIJiiiiEEENS1_10collective13CollectiveMmaINS1_37MainloopSm90TmaGmmaWarpSpecializedFP8ILi3ENS5_IJNS4_1CILi1EEESB_SB_EEENS1_35KernelTmaWarpSpecializedCooperativeEEENS5_IJNSA_ILi128EEENSA_ILi160EEENSA_ILi256EEEEEENS_12float_e4m3_tENS5_IJlSB_lEEESJ_SK_NS4_8TiledMMAINS4_8MMA_AtomIJNS4_4SM904GMMA30MMA_64x32x32_F32E4M3E4M3_SS_TNILNSO_7ScaleInE1ELSQ_1EEEEEENS4_6LayoutINS5_IJNSA_ILi2EEESB_SB_EEENS5_IJSB_NSA_ILi0EEESW_EEEEENS5_IJNS4_10UnderscoreESZ_SZ_EEEEENS4_13SM90_TMA_LOADENS4_14ComposedLayoutINS4_7SwizzleILi3ELi4ELi3EEENS4_18smem_ptr_flag_bitsILi8EEENST_INS5_IJNSA_ILi8EEESF_EEENS5_IJSF_SB_EEEEEEEvNS4_8identityES12_S1C_vS1D_EENS_8epilogue10collective6detail29Sm90TmaWarpSpecializedAdapterINS1G_15DefaultEpilogueISJ_SK_SK_NS1F_6thread17LinearCombinationISJ_Li1EffLNS1K_9ScaleType4KindE0ELNS_15FloatRoundStyleE2ESJ_EENS1_15EpilogueDefaultEEEEEvvEEEEvNT_6ParamsE,"ax",@progbits
	.align	128
.text._ZN7cutlass13device_kernelINS_4gemm6kernel13GemmUniversalIN4cute5tupleIJiiiiEEENS1_10collective13CollectiveMmaINS1_37MainloopSm90TmaGmmaWarpSpecializedFP8ILi3ENS5_IJNS4_1CILi1EEESB_SB_EEENS1_35KernelTmaWarpSpecializedCooperativeEEENS5_IJNSA_ILi128EEENSA_ILi160EEENSA_ILi256EEEEEENS_12float_e4m3_tENS5_IJlSB_lEEESJ_SK_NS4_8TiledMMAINS4_8MMA_AtomIJNS4_4SM904GMMA30MMA_64x32x32_F32E4M3E4M3_SS_TNILNSO_7ScaleInE1ELSQ_1EEEEEENS4_6LayoutINS5_IJNSA_ILi2EEESB_SB_EEENS5_IJSB_NSA_ILi0EEESW_EEEEENS5_IJNS4_10UnderscoreESZ_SZ_EEEEENS4_13SM90_TMA_LOADENS4_14ComposedLayoutINS4_7SwizzleILi3ELi4ELi3EEENS4_18smem_ptr_flag_bitsILi8EEENST_INS5_IJNSA_ILi8EEESF_EEENS5_IJSF_SB_EEEEEEEvNS4_8identityES12_S1C_vS1D_EENS_8epilogue10collective6detail29Sm90TmaWarpSpecializedAdapterINS1G_15DefaultEpilogueISJ_SK_SK_NS1F_6thread17LinearCombinationISJ_Li1EffLNS1K_9ScaleType4KindE0ELNS_15FloatRoundStyleE2ESJ_EENS1_15EpilogueDefaultEEEEEvvEEEEvNT_6ParamsE:
        .type           _ZN7cutlass13device_kernelINS_4gemm6kernel13GemmUniversalIN4cute5tupleIJiiiiEEENS1_10collective13CollectiveMmaINS1_37MainloopSm90TmaGmmaWarpSpecializedFP8ILi3ENS5_IJNS4_1CILi1EEESB_SB_EEENS1_35KernelTmaWarpSpecializedCooperativeEEENS5_IJNSA_ILi128EEENSA_ILi160EEENSA_ILi256EEEEEENS_12float_e4m3_tENS5_IJlSB_lEEESJ_SK_NS4_8TiledMMAINS4_8MMA_AtomIJNS4_4SM904GMMA30MMA_64x32x32_F32E4M3E4M3_SS_TNILNSO_7ScaleInE1ELSQ_1EEEEEENS4_6LayoutINS5_IJNSA_ILi2EEESB_SB_EEENS5_IJSB_NSA_ILi0EEESW_EEEEENS5_IJNS4_10UnderscoreESZ_SZ_EEEEENS4_13SM90_TMA_LOADENS4_14ComposedLayoutINS4_7SwizzleILi3ELi4ELi3EEENS4_18smem_ptr_flag_bitsILi8EEENST_INS5_IJNSA_ILi8EEESF_EEENS5_IJSF_SB_EEEEEEEvNS4_8identityES12_S1C_vS1D_EENS_8epilogue10collective6detail29Sm90TmaWarpSpecializedAdapterINS1G_15DefaultEpilogueISJ_SK_SK_NS1F_6thread17LinearCombinationISJ_Li1EffLNS1K_9ScaleType4KindE0ELNS_15FloatRoundStyleE2ESJ_EENS1_15EpilogueDefaultEEEEEvvEEEEvNT_6ParamsE,@function
        .size           _ZN7cutlass13device_kernelINS_4gemm6kernel13GemmUniversalIN4cute5tupleIJiiiiEEENS1_10collective13CollectiveMmaINS1_37MainloopSm90TmaGmmaWarpSpecializedFP8ILi3ENS5_IJNS4_1CILi1EEESB_SB_EEENS1_35KernelTmaWarpSpecializedCooperativeEEENS5_IJNSA_ILi128EEENSA_ILi160EEENSA_ILi256EEEEEENS_12float_e4m3_tENS5_IJlSB_lEEESJ_SK_NS4_8TiledMMAINS4_8MMA_AtomIJNS4_4SM904GMMA30MMA_64x32x32_F32E4M3E4M3_SS_TNILNSO_7ScaleInE1ELSQ_1EEEEEENS4_6LayoutINS5_IJNSA_ILi2EEESB_SB_EEENS5_IJSB_NSA_ILi0EEESW_EEEEENS5_IJNS4_10UnderscoreESZ_SZ_EEEEENS4_13SM90_TMA_LOADENS4_14ComposedLayoutINS4_7SwizzleILi3ELi4ELi3EEENS4_18smem_ptr_flag_bitsILi8EEENST_INS5_IJNSA_ILi8EEESF_EEENS5_IJSF_SB_EEEEEEEvNS4_8identityES12_S1C_vS1D_EENS_8epilogue10collective6detail29Sm90TmaWarpSpecializedAdapterINS1G_15DefaultEpilogueISJ_SK_SK_NS1F_6thread17LinearCombinationISJ_Li1EffLNS1K_9ScaleType4KindE0ELNS_15FloatRoundStyleE2ESJ_EENS1_15EpilogueDefaultEEEEEvvEEEEvNT_6ParamsE,(.L_x_231 - _ZN7cutlass13device_kernelINS_4gemm6kernel13GemmUniversalIN4cute5tupleIJiiiiEEENS1_10collective13CollectiveMmaINS1_37MainloopSm90TmaGmmaWarpSpecializedFP8ILi3ENS5_IJNS4_1CILi1EEESB_SB_EEENS1_35KernelTmaWarpSpecializedCooperativeEEENS5_IJNSA_ILi128EEENSA_ILi160EEENSA_ILi256EEEEEENS_12float_e4m3_tENS5_IJlSB_lEEESJ_SK_NS4_8TiledMMAINS4_8MMA_AtomIJNS4_4SM904GMMA30MMA_64x32x32_F32E4M3E4M3_SS_TNILNSO_7ScaleInE1ELSQ_1EEEEEENS4_6LayoutINS5_IJNSA_ILi2EEESB_SB_EEENS5_IJSB_NSA_ILi0EEESW_EEEEENS5_IJNS4_10UnderscoreESZ_SZ_EEEEENS4_13SM90_TMA_LOADENS4_14ComposedLayoutINS4_7SwizzleILi3ELi4ELi3EEENS4_18smem_ptr_flag_bitsILi8EEENST_INS5_IJNSA_ILi8EEESF_EEENS5_IJSF_SB_EEEEEEEvNS4_8identityES12_S1C_vS1D_EENS_8epilogue10collective6detail29Sm90TmaWarpSpecializedAdapterINS1G_15DefaultEpilogueISJ_SK_SK_NS1F_6thread17LinearCombinationISJ_Li1EffLNS1K_9ScaleType4KindE0ELNS_15FloatRoundStyleE2ESJ_EENS1_15EpilogueDefaultEEEEEvvEEEEvNT_6ParamsE)
        .other          _ZN7cutlass13device_kernelINS_4gemm6kernel13GemmUniversalIN4cute5tupleIJiiiiEEENS1_10collective13CollectiveMmaINS1_37MainloopSm90TmaGmmaWarpSpecializedFP8ILi3ENS5_IJNS4_1CILi1EEESB_SB_EEENS1_35KernelTmaWarpSpecializedCooperativeEEENS5_IJNSA_ILi128EEENSA_ILi160EEENSA_ILi256EEEEEENS_12float_e4m3_tENS5_IJlSB_lEEESJ_SK_NS4_8TiledMMAINS4_8MMA_AtomIJNS4_4SM904GMMA30MMA_64x32x32_F32E4M3E4M3_SS_TNILNSO_7ScaleInE1ELSQ_1EEEEEENS4_6LayoutINS5_IJNSA_ILi2EEESB_SB_EEENS5_IJSB_NSA_ILi0EEESW_EEEEENS5_IJNS4_10UnderscoreESZ_SZ_EEEEENS4_13SM90_TMA_LOADENS4_14ComposedLayoutINS4_7SwizzleILi3ELi4ELi3EEENS4_18smem_ptr_flag_bitsILi8EEENST_INS5_IJNSA_ILi8EEESF_EEENS5_IJSF_SB_EEEEEEEvNS4_8identityES12_S1C_vS1D_EENS_8epilogue10collective6detail29Sm90TmaWarpSpecializedAdapterINS1G_15DefaultEpilogueISJ_SK_SK_NS1F_6thread17LinearCombinationISJ_Li1EffLNS1K_9ScaleType4KindE0ELNS_15FloatRoundStyleE2ESJ_EENS1_15EpilogueDefaultEEEEEvvEEEEvNT_6ParamsE,@"STO_CUDA_ENTRY STV_DEFAULT"
_ZN7cutlass13device_kernelINS_4gemm6kernel13GemmUniversalIN4cute5tupleIJiiiiEEENS1_10collective13CollectiveMmaINS1_37MainloopSm90TmaGmmaWarpSpecializedFP8ILi3ENS5_IJNS4_1CILi1EEESB_SB_EEENS1_35KernelTmaWarpSpecializedCooperativeEEENS5_IJNSA_ILi128EEENSA_ILi160EEENSA_ILi256EEEEEENS_12float_e4m3_tENS5_IJlSB_lEEESJ_SK_NS4_8TiledMMAINS4_8MMA_AtomIJNS4_4SM904GMMA30MMA_64x32x32_F32E4M3E4M3_SS_TNILNSO_7ScaleInE1ELSQ_1EEEEEENS4_6LayoutINS5_IJNSA_ILi2EEESB_SB_EEENS5_IJSB_NSA_ILi0EEESW_EEEEENS5_IJNS4_10UnderscoreESZ_SZ_EEEEENS4_13SM90_TMA_LOADENS4_14ComposedLayoutINS4_7SwizzleILi3ELi4ELi3EEENS4_18smem_ptr_flag_bitsILi8EEENST_INS5_IJNSA_ILi8EEESF_EEENS5_IJSF_SB_EEEEEEEvNS4_8identityES12_S1C_vS1D_EENS_8epilogue10collective6detail29Sm90TmaWarpSpecializedAdapterINS1G_15DefaultEpilogueISJ_SK_SK_NS1F_6thread17LinearCombinationISJ_Li1EffLNS1K_9ScaleType4KindE0ELNS_15FloatRoundStyleE2ESJ_EENS1_15EpilogueDefaultEEEEEvvEEEEvNT_6ParamsE:
[----:B------:R-:W-:Y:S01]  /*0000*/  LDC R1, c[0x0][0x28] ;  /* 0x00000a00ff017b82 */ /* 0x000fe20000000800 */
[----:B------:R-:W0:Y:S01]  /*0010*/  S2R R0, SR_TID.X ;  /* 0x0000000000007919 */ /* 0x000e220000002100 */
[----:B------:R-:W-:Y:S01]  /*0020*/  ELECT P0, URZ, PT ;  /* 0x00000000003f782f */ /* 0x000fe20003800000 */
[----:B------:R-:W-:Y:S01]  /*0030*/  BSSY B0, `(.L_x_0) ;  /* 0x0000015000007945 */ /* 0x000fe20003800000 */
[--C-:B0-----:R-:W-:Y:S02]  /*0040*/  SHF.R.U32.HI R2, RZ, 0x5, R0.reuse ;  /* 0x00000005ff027819 */ /* 0x101fe40000011600 */
[----:B------:R-:W-:-:S03]  /*0050*/  SHF.R.U32.HI R3, RZ, 0x7, R0 ;  /* 0x00000007ff037819 */ /* 0x000fc60000011600 */
[----:B------:R-:W0:Y:S04]  /*0060*/  SHFL.IDX PT, R4, R2, RZ, 0x1f ;  /* 0x00001fff02047589 */ /* 0x000e2800000e0000 */
[----:B------:R-:W1:Y:S01]  /*0070*/  SHFL.IDX PT, R3, R3, RZ, 0x1f ;  /* 0x00001fff03037589 */ /* 0x000e6200000e0000 */
[----:B0-----:R-:W-:Y:S02]  /*0080*/  R2UR UR4, R4 ;  /* 0x00000000040472ca */ /* 0x001fe400000e0000 */
[----:B-1----:R-:W-:-:S11]  /*0090*/  R2UR UR8, R3 ;  /* 0x00000000030872ca */ /* 0x002fd600000e0000 */
[----:B------:R-:W-:Y:S02]  /*00a0*/  USHF.R.S32.HI UR5, URZ, 0x1f, UR4 ;  /* 0x0000001f3f057899 */ /* 0x000fe40008011404 */
[----:B------:R-:W-:Y:S02]  /*00b0*/  ISETP.NE.OR P0, PT, RZ, UR4, !P0 ;  /* 0x00000004ff007c0c */ /* 0x000fe4000c705670 */
[----:B------:R-:W-:-:S04]  /*00c0*/  ULEA.HI UR5, UR5, UR4, URZ, 0x2 ;  /* 0x0000000405057291 */ /* 0x000fc8000f8f103f */
[----:B------:R-:W-:-:S04]  /*00d0*/  ULOP3.LUT UR5, UR5, 0xfffffffc, URZ, 0xc0, !UPT ;  /* 0xfffffffc05057892 */ /* 0x000fc8000f8ec03f */
[----:B------:R-:W-:-:S03]  /*00e0*/  UIADD3 UR6, UR4, -UR5, URZ ;  /* 0x8000000504067290 */ /* 0x000fc6000fffe03f */
[----:B------:R-:W-:Y:S09]  /*00f0*/  @P0 BRA `(.L_x_1) ;  /* 0x0000000000200947 */ /* 0x000ff20003800000 */
[----:B------:R-:W-:Y:S02]  /*0100*/  ULDC.64 UR4, c[0x0][0x198] ;  /* 0x0000660000047ab9 */ /* 0x000fe40000000a00 */
[----:B------:R-:W-:Y:S02]  /*0110*/  UIADD3 UR10, UP0, UR4, 0xf0, URZ ;  /* 0x000000f0040a7890 */ /* 0x000fe4000ff1e03f */
[----:B------:R-:W-:Y:S02]  /*0120*/  UIADD3 UR4, UP1, UR4, 0x1f0, URZ ;  /* 0x000001f004047890 */ /* 0x000fe4000ff3e03f */
[----:B------:R-:W-:Y:S02]  /*0130*/  UIADD3.X UR11, URZ, UR5, URZ, UP0, !UPT ;  /* 0x000000053f0b7290 */ /* 0x000fe400087fe43f */
[----:B------:R-:W-:-:S07]  /*0140*/  UIADD3.X UR5, URZ, UR5, URZ, UP1, !UPT ;  /* 0x000000053f057290 */ /* 0x000fce0008ffe43f */
[----:B------:R0:W-:Y:S02]  /*0150*/  UTMACCTL.PF [UR10] ;  /* 0x000000000a0079b9 */ /* 0x0001e40008040000 */
[----:B------:R0:W-:Y:S02]  /*0160*/  UTMACCTL.PF [UR4] ;  /* 0x00000000040079b9 */ /* 0x0001e40008040000 */
[----:B0-----:R-:W-:Y:S01]  /*0170*/  NOP ;  /* 0x0000000000007918 */ /* 0x001fe20000000000 */
.L_x_1:
[----:B------:R-:W-:Y:S05]  /*0180*/  BSYNC B0 ;  /* 0x0000000000007941 */ /* 0x000fea0003800000 */
.L_x_0:
[----:B------:R-:W0:Y:S01]  /*0190*/  SHFL.IDX PT, R3, R2, RZ, 0x1f ;  /* 0x00001fff02037589 */ /* 0x000e2200000e0000 */
[----:B------:R-:W-:Y:S01]  /*01a0*/  UISETP.NE.AND UP0, UPT, UR6, 0x3, UPT ;  /* 0x000000030600788c */ /* 0x000fe2000bf05270 */
[----:B------:R-:W-:Y:S01]  /*01b0*/  ISETP.NE.AND P1, PT, RZ, UR8, PT ;  /* 0x00000008ff007c0c */ /* 0x000fe2000bf25270 */
[----:B------:R-:W-:Y:S02]  /*01c0*/  UIADD3 UR11, UR8, -0x1, URZ ;  /* 0xffffffff080b7890 */ /* 0x000fe4000fffe03f */
[----:B------:R-:W-:Y:S02]  /*01d0*/  UISETP.EQ.OR UP0, UPT, UR6, URZ, !UP0 ;  /* 0x0000003f0600728c */ /* 0x000fe4000c702670 */
[----:B------:R-:W-:Y:S02]  /*01e0*/  UISETP.GE.U32.AND UP1, UPT, UR11, 0x2, UPT ;  /* 0x000000020b00788c */ /* 0x000fe4000bf26070 */
[----:B------:R-:W-:-:S04]  /*01f0*/  UISETP.EQ.AND UP0, UPT, UR8, URZ, UP0 ;  /* 0x0000003f0800728c */ /* 0x000fc80008702270 */
[----:B------:R-:W-:-:S04]  /*0200*/  USEL UR7, URZ, 0x1, !UP0 ;  /* 0x000000013f077887 */ /* 0x000fc8000c000000 */
[----:B------:R-:W-:Y:S01]  /*0210*/  USEL UR7, UR7, 0x2, UP1 ;  /* 0x0000000207077887 */ /* 0x000fe20008800000 */
[----:B0-----:R-:W-:-:S13]  /*0220*/  ISETP.NE.AND P0, PT, R3, RZ, PT ;  /* 0x000000ff0300720c */ /* 0x001fda0003f05270 */
[----:B------:R-:W-:Y:S05]  /*0230*/  @P0 BRA `(.L_x_2) ;  /* 0x0000000000500947 */ /* 0x000fea0003800000 */
[----:B------:R-:W0:Y:S01]  /*0240*/  S2UR UR10, SR_CgaCtaId ;  /* 0x00000000000a79c3 */ /* 0x000e220000008800 */
[----:B------:R-:W-:Y:S01]  /*0250*/  UMOV UR4, 0x400 ;  /* 0x0000040000047882 */ /* 0x000fe20000000000 */
[----:B------:R-:W-:Y:S01]  /*0260*/  UMOV UR5, 0x1 ;  /* 0x0000000100057882 */ /* 0x000fe20000000000 */
[----:B------:R-:W-:Y:S01]  /*0270*/  UMOV UR8, 0x100 ;  /* 0x0000010000087882 */ /* 0x000fe20000000000 */
[----:B------:R-:W-:Y:S01]  /*0280*/  ELECT P0, URZ, PT ;  /* 0x00000000003f782f */ /* 0x000fe20003800000 */
[----:B------:R-:W-:-:S04]  /*0290*/  UIADD3 UR8, -UR8, 0x100000, URZ ;  /* 0x0010000008087890 */ /* 0x000fc8000fffe13f */
[----:B------:R-:W-:Y:S02]  /*02a0*/  USHF.L.U32 UR9, UR8, 0xb, URZ ;  /* 0x0000000b08097899 */ /* 0x000fe4000800063f */
[----:B------:R-:W-:Y:S02]  /*02b0*/  USHF.L.U32 UR8, UR8, 0x1, URZ ;  /* 0x0000000108087899 */ /* 0x000fe4000800063f */
[----:B0-----:R-:W-:Y:S02]  /*02c0*/  ULEA UR10, UR10, UR4, 0x18 ;  /* 0x000000040a0a7291 */ /* 0x001fe4000f8ec03f */
[----:B------:R-:W-:-:S04]  /*02d0*/  UIADD3 UR4, -UR5, 0x100000, URZ ;  /* 0x0010000005047890 */ /* 0x000fc8000fffe13f */
[----:B------:R-:W-:Y:S02]  /*02e0*/  USHF.L.U32 UR5, UR4, 0xb, URZ ;  /* 0x0000000b04057899 */ /* 0x000fe4000800063f */
[----:B------:R-:W-:Y:S01]  /*02f0*/  USHF.L.U32 UR4, UR4, 0x1, URZ ;  /* 0x0000000104047899 */ /* 0x000fe2000800063f */
[----:B------:R-:W0:Y:S11]  /*0300*/  FENCE.VIEW.ASYNC.S ;  /* 0x00000000000073c6 */ /* 0x000e360000000000 */
[----:B0-----:R0:W1:Y:S01]  /*0310*/  SYNCS.EXCH.64 URZ, [UR10], UR4 ;  /* 0x000000040a3f75b2 */ /* 0x0010620008000100 */
[----:B------:R0:W2:Y:S01]  /*0320*/  SYNCS.EXCH.64 URZ, [UR10+0x18], UR8 ;  /* 0x000018080a3f75b2 */ /* 0x0000a20008000100 */
[----:B------:R0:W3:Y:S01]  /*0330*/  SYNCS.EXCH.64 URZ, [UR10+0x8], UR4 ;  /* 0x000008040a3f75b2 */ /* 0x0000e20008000100 */
[----:B------:R0:W4:Y:S01]  /*0340*/  SYNCS.EXCH.64 URZ, [UR10+0x20], UR8 ;  /* 0x000020080a3f75b2 */ /* 0x0001220008000100 */
[----:B------:R0:W0:Y:S01]  /*0350*/  SYNCS.EXCH.64 URZ, [UR10+0x10], UR4 ;  /* 0x000010040a3f75b2 */ /* 0x0000220008000100 */
[----:B------:R0:W0:Y:S01]  /*0360*/  SYNCS.EXCH.64 URZ, [UR10+0x28], UR8 ;  /* 0x000028080a3f75b2 */ /* 0x0000220008000100 */
[----:B------:R-:W-:Y:S01]  /*0370*/  NOP ;  /* 0x0000000000007918 */ /* 0x000fe20000000000 */
.L_x_2:
[----:B------:R-:W5:Y:S01]  /*0380*/  SHFL.IDX PT, R2, R2, RZ, 0x1f ;  /* 0x00001fff02027589 */ /* 0x000f6200000e0000 */
[----:B------:R-:W1:Y:S01]  /*0390*/  LDC R3, c[0x0][0x65c] ;  /* 0x00019700ff037b82 */ /* 0x000e620000000800 */
[----:B------:R-:W-:Y:S01]  /*03a0*/  ELECT P0, URZ, PT ;  /* 0x00000000003f782f */ /* 0x000fe20003800000 */
[----:B------:R-:W-:Y:S01]  /*03b0*/  NOP ;  /* 0x0000000000007918 */ /* 0x000fe20000000000 */
[----:B------:R-:W2:Y:S01]  /*03c0*/  S2R R8, SR_CTAID.Y ;  /* 0x0000000000087919 */ /* 0x000ea20000002600 */
[----:B0-----:R-:W-:Y:S01]  /*03d0*/  UMOV UR4, 0x20 ;  /* 0x0000002000047882 */ /* 0x001fe20000000000 */
[----:B------:R-:W-:Y:S01]  /*03e0*/  NOP ;  /* 0x0000000000007918 */ /* 0x000fe20000000000 */
[----:B------:R-:W0:Y:S01]  /*03f0*/  S2R R6, SR_CTAID.X ;  /* 0x0000000000067919 */ /* 0x000e220000002500 */
[----:B-----5:R-:W-:Y:S02]  /*0400*/  ISETP.NE.OR P0, PT, R2, RZ, !P0 ;  /* 0x000000ff0200720c */ /* 0x020fe40004705670 */
[----:B-1----:R-:W-:-:S11]  /*0410*/  ISETP.NE.AND P3, PT, R3, 0x1, PT ;  /* 0x000000010300780c */ /* 0x002fd60003f65270 */
[----:B------:R-:W-:Y:S01]  /*0420*/  VOTEU.ALL UP0, P0 ;  /* 0x00000000003f7886 */ /* 0x000fe20000000000 */
[----:B------:R-:W-:Y:S01]  /*0430*/  VOTEU.ALL UP1, P0 ;  /* 0x00000000003f7886 */ /* 0x000fe20000020000 */
[----:B------:R-:W0:Y:S01]  /*0440*/  @P3 LDC R7, c[0x0][0x10] ;  /* 0x00000400ff073b82 */ /* 0x000e220000000800 */
[----:B--2---:R-:W-:Y:S02]  /*0450*/  @P3 IMAD.MOV.U32 R2, RZ, RZ, R8 ;  /* 0x000000ffff023224 */ /* 0x004fe400078e0008 */
[----:B------:R-:W-:Y:S01]  /*0460*/  @!UP0 UMOV UR8, 0x400 ;  /* 0x0000040000088882 */ /* 0x000fe20000000000 */
[----:B------:R-:W-:-:S04]  /*0470*/  @!UP0 UIADD3 UR4, -UR4, 0x100000, URZ ;  /* 0x0010000004048890 */ /* 0x000fc8000fffe13f */
[----:B------:R-:W-:Y:S02]  /*0480*/  @!UP0 USHF.L.U32 UR5, UR4, 0xb, URZ ;  /* 0x0000000b04058899 */ /* 0x000fe4000800063f */
[----:B------:R-:W-:Y:S01]  /*0490*/  @!UP0 USHF.L.U32 UR4, UR4, 0x1, URZ ;  /* 0x0000000104048899 */ /* 0x000fe2000800063f */
[----:B------:R-:W-:Y:S02]  /*04a0*/  @P3 IMAD.MOV.U32 R3, RZ, RZ, RZ ;  /* 0x000000ffff033224 */ /* 0x000fe400078e00ff */
[----:B------:R-:W-:Y:S01]  /*04b0*/  @P3 IMAD.MOV.U32 R9, RZ, RZ, RZ ;  /* 0x000000ffff093224 */ /* 0x000fe200078e00ff */
[----:B------:R-:W1:Y:S08]  /*04c0*/  @!UP0 S2UR UR9, SR_CgaCtaId ;  /* 0x00000000000989c3 */ /* 0x000e700000008800 */
[----:B------:R-:W2:Y:S01]  /*04d0*/  @!P3 LDC R5, c[0x0][0xc] ;  /* 0x00000300ff05bb82 */ /* 0x000ea20000000800 */
[----:B0-----:R-:W-:-:S04]  /*04e0*/  @P3 IMAD.WIDE.U32 R2, R6, R7, R2 ;  /* 0x0000000706023225 */ /* 0x001fc800078e0002 */
[----:B------:R-:W-:Y:S02]  /*04f0*/  IMAD.MOV.U32 R7, RZ, RZ, RZ ;  /* 0x000000ffff077224 */ /* 0x000fe400078e00ff */
[----:B------:R-:W-:Y:S01]  /*0500*/  @P3 IMAD.IADD R3, R3, 0x1, R9 ;  /* 0x0000000103033824 */ /* 0x000fe200078e0209 */
[----:B-1----:R-:W-:Y:S01]  /*0510*/  @!UP0 ULEA UR8, UR9, UR8, 0x18 ;  /* 0x0000000809088291 */ /* 0x002fe2000f8ec03f */
[----:B------:R-:W-:Y:S01]  /*0520*/  VOTEU.ALL UP0, P0 ;  /* 0x00000000003f7886 */ /* 0x000fe20000000000 */
[----:B--2---:R-:W-:Y:S01]  /*0530*/  @!P3 IMAD.WIDE.U32 R4, R5, R8, R6 ;  /* 0x000000080504b225 */ /* 0x004fe200078e0006 */
[----:B------:R-:W0:Y:S09]  /*0540*/  FENCE.VIEW.ASYNC.S ;  /* 0x00000000000073c6 */ /* 0x000e320000000000 */
[----:B0-----:R0:W3:Y:S01]  /*0550*/  @!UP0 SYNCS.EXCH.64 URZ, [UR8+0x40], UR4 ;  /* 0x00004004083f85b2 */ /* 0x0010e20008000100 */
[----:B------:R-:W-:-:S02]  /*0560*/  @!P3 IMAD.MOV.U32 R2, RZ, RZ, R4 ;  /* 0x000000ffff02b224 */ /* 0x000fc400078e0004 */
[----:B------:R-:W-:Y:S01]  /*0570*/  @!P3 IMAD.MOV.U32 R3, RZ, RZ, R5 ;  /* 0x000000ffff03b224 */ /* 0x000fe200078e0005 */
[----:B------:R0:W3:Y:S01]  /*0580*/  @!UP1 SYNCS.EXCH.64 URZ, [UR8+0x48], UR4 ;  /* 0x00004804083f95b2 */ /* 0x0000e20008000100 */
[----:B------:R-:W-:Y:S01]  /*0590*/  NOP ;  /* 0x0000000000007918 */ /* 0x000fe20000000000 */
[----:B---34-:R-:W-:Y:S06]  /*05a0*/  BAR.SYNC.DEFER_BLOCKING 0x0 ;  /* 0x0000000000007b1d */ /* 0x018fec0000010000 */
[----:B------:R-:W-:Y:S05]  /*05b0*/  @!P1 BRA `(.L_x_3) ;  /* 0x000000a400609947 */ /* 0x000fea0003800000 */
[----:B------:R-:W-:-:S06]  /*05c0*/  UISETP.GT.U32.AND UP0, UPT, UR11, 0x1, UPT ;  /* 0x000000010b00788c */ /* 0x000fcc000bf04070 */
[----:B------:R-:W-:-:S13]  /*05d0*/  PLOP3.LUT P0, PT, PT, PT, UP0, 0x80, 0x0 ;  /* 0x000000000000781c */ /* 0x000fda0003f0f008 */
[----:B0-----:R-:W-:Y:S05]  /*05e0*/  @P0 EXIT ;  /* 0x000000000000094d */ /* 0x001fea0003800000 */
[----:B------:R-:W-:Y:S01]  /*05f0*/  ULDC.64 UR4, c[0x0][0x650] ;  /* 0x0001940000047ab9 */ /* 0x000fe20000000a00 */
[----:B------:R-:W-:Y:S01]  /*0600*/  UMOV UR27, 0xffffffff ;  /* 0xffffffff001b7882 */ /* 0x000fe20000000000 */
[----:B------:R-:W-:Y:S01]  /*0610*/  ISETP.GE.U32.AND P0, PT, R2, UR4, PT ;  /* 0x0000000402007c0c */ /* 0x000fe2000bf06070 */
[----:B------:R-:W-:Y:S01]  /*0620*/  IMAD.MOV.U32 R5, RZ, RZ, -0x1 ;  /* 0xffffffffff057424 */ /* 0x000fe200078e00ff */
[----:B------:R-:W-:Y:S01]  /*0630*/  PRMT R9, RZ, 0x7610, R9 ;  /* 0x00007610ff097816 */ /* 0x000fe20000000009 */
[----:B------:R-:W-:Y:S01]  /*0640*/  IMAD.MOV.U32 R4, RZ, RZ, -0x1 ;  /* 0xffffffffff047424 */ /* 0x000fe200078e00ff */
[----:B------:R-:W-:-:S13]  /*0650*/  ISETP.GE.U32.AND.EX P0, PT, R3, UR5, PT, P0 ;  /* 0x0000000503007c0c */ /* 0x000fda000bf06100 */
[----:B------:R-:W-:Y:S05]  /*0660*/  @P0 BRA `(.L_x_4) ;  /* 0x0000000400600947 */ /* 0x000fea0003800000 */
[----:B------:R-:W0:Y:S01]  /*0670*/  LDC.64 R16, c[0x0][0x628] ;  /* 0x00018a00ff107b82 */ /* 0x000e220000000a00 */
[----:B------:R-:W-:Y:S02]  /*0680*/  IMAD.MOV.U32 R4, RZ, RZ, R2 ;  /* 0x000000ffff047224 */ /* 0x000fe400078e0002 */
[----:B------:R-:W-:-:S05]  /*0690*/  IMAD.MOV.U32 R5, RZ, RZ, R3 ;  /* 0x000000ffff057224 */ /* 0x000fca00078e0003 */
[----:B------:R-:W1:Y:S08]  /*06a0*/  LDC R14, c[0x0][0x630] ;  /* 0x00018c00ff0e7b82 */ /* 0x000e700000000800 */
[----:B------:R-:W2:Y:S01]  /*06b0*/  LDC.64 R18, c[0x0][0x620] ;  /* 0x00018800ff127b82 */ /* 0x000ea20000000a00 */
[----:B0-----:R-:W-:-:S04]  /*06c0*/  ISETP.NE.U32.AND P0, PT, R16, RZ, PT ;  /* 0x000000ff1000720c */ /* 0x001fc80003f05070 */
[----:B------:R-:W-:-:S13]  /*06d0*/  ISETP.NE.AND.EX P0, PT, R17, RZ, PT, P0 ;  /* 0x000000ff1100720c */ /* 0x000fda0003f05300 */
[----:B-12---:R-:W-:Y:S05]  /*06e0*/  @!P0 BRA `(.L_x_5) ;  /* 0x0000000000288947 */ /* 0x006fea0003800000 */
[----:B------:R-:W0:Y:S02]  /*06f0*/  LDC R9, c[0x0][0x634] ;  /* 0x00018d00ff097b82 */ /* 0x000e240000000800 */
[----:B0-----:R-:W-:-:S05]  /*0700*/  IADD3 R9, P0, R2, R9, RZ ;  /* 0x0000000902097210 */ /* 0x001fca0007f1e0ff */
[----:B------:R-:W-:-:S04]  /*0710*/  IMAD.X R15, RZ, RZ, R3, P0 ;  /* 0x000000ffff0f7224 */ /* 0x000fc800000e0603 */
[----:B------:R-:W-:-:S04]  /*0720*/  IMAD.WIDE.U32 R4, R15, R16, RZ ;  /* 0x000000100f047225 */ /* 0x000fc800078e00ff */
[----:B------:R-:W-:-:S04]  /*0730*/  IMAD.WIDE.U32 R10, P0, R9, R17, R4 ;  /* 0x00000011090a7225 */ /* 0x000fc80007800004 */
[----:B------:R-:W-:-:S04]  /*0740*/  IMAD.WIDE.U32 R4, R9, R16, RZ ;  /* 0x0000001009047225 */ /* 0x000fc800078e00ff */
[----:B------:R-:W-:Y:S01]  /*0750*/  IMAD.X R13, RZ, RZ, RZ, P0 ;  /* 0x000000ffff0d7224 */ /* 0x000fe200000e06ff */
[----:B------:R-:W-:Y:S01]  /*0760*/  IADD3 RZ, P0, R5, R10, RZ ;  /* 0x0000000a05ff7210 */ /* 0x000fe20007f1e0ff */
[----:B------:R-:W-:-:S04]  /*0770*/  IMAD.MOV.U32 R12, RZ, RZ, R11 ;  /* 0x000000ffff0c7224 */ /* 0x000fc800078e000b */
[----:B------:R-:W-:-:S08]  /*0780*/  IMAD.WIDE.U32.X R4, R15, R17, R12, P0 ;  /* 0x000000110f047225 */ /* 0x000fd000000e040c */
.L_x_5:
[-CC-:B------:R-:W-:Y:S01]  /*0790*/  SHF.R.U64 R25, R4, R14.reuse, R5.reuse ;  /* 0x0000000e04197219 */ /* 0x180fe20000001205 */
[----:B------:R-:W0:Y:S01]  /*07a0*/  LDC.64 R20, c[0x0][0x640] ;  /* 0x00019000ff147b82 */ /* 0x000e220000000a00 */
[----:B------:R-:W-:Y:S01]  /*07b0*/  SHF.R.U32.HI R5, RZ, R14, R5 ;  /* 0x0000000eff057219 */ /* 0x000fe20000011605 */
[----:B------:R-:W-:Y:S01]  /*07c0*/  ULDC UR4, c[0x0][0x150] ;  /* 0x0000540000047ab9 */ /* 0x000fe20000000800 */
[----:B------:R-:W-:Y:S02]  /*07d0*/  IADD3 R11, P0, RZ, -R25, RZ ;  /* 0x80000019ff0b7210 */ /* 0x000fe40007f1e0ff */
[----:B------:R-:W-:-:S03]  /*07e0*/  I2FP.F32.U32 R4, R6 ;  /* 0x0000000600047245 */ /* 0x000fc60000201000 */
[----:B------:R-:W1:Y:S01]  /*07f0*/  LDC R12, c[0x0][0x618] ;  /* 0x00018600ff0c7b82 */ /* 0x000e620000000800 */
[----:B------:R-:W-:Y:S02]  /*0800*/  IMAD.X R13, RZ, RZ, ~R5, P0 ;  /* 0x000000ffff0d7224 */ /* 0x000fe400000e0e05 */
[----:B------:R-:W-:Y:S01]  /*0810*/  FMUL R7, R4, UR4 ;  /* 0x0000000404077c20 */ /* 0x000fe20008400000 */
[----:B------:R-:W-:Y:S01]  /*0820*/  IMAD.WIDE.U32 R4, R11, R18, R2 ;  /* 0x000000120b047225 */ /* 0x000fe200078e0002 */
[----:B------:R-:W-:-:S03]  /*0830*/  ULDC UR4, c[0x0][0x154] ;  /* 0x0000550000047ab9 */ /* 0x000fc60000000800 */
[----:B------:R-:W-:Y:S01]  /*0840*/  IMAD R10, R13, R18, RZ ;  /* 0x000000120d0a7224 */ /* 0x000fe200078e02ff */
[----:B------:R-:W2:Y:S01]  /*0850*/  LDC R9, c[0x0][0x144] ;  /* 0x00005100ff097b82 */ /* 0x000ea20000000800 */
[----:B------:R-:W3:Y:S02]  /*0860*/  F2I.U32.TRUNC.NTZ R7, R7 ;  /* 0x0000000700077305 */ /* 0x000ee4000020f000 */
[----:B------:R-:W-:-:S04]  /*0870*/  IMAD R11, R11, R19, R10 ;  /* 0x000000130b0b7224 */ /* 0x000fc800078e020a */
[----:B------:R-:W-:Y:S01]  /*0880*/  IMAD.IADD R5, R5, 0x1, R11 ;  /* 0x0000000105057824 */ /* 0x000fe200078e020b */
[----:B------:R-:W4:Y:S01]  /*0890*/  LDC R14, c[0x0][0x608] ;  /* 0x00018200ff0e7b82 */ /* 0x000f220000000800 */
[----:B0-----:R-:W-:-:S04]  /*08a0*/  ISETP.NE.U32.AND P0, PT, R20, RZ, PT ;  /* 0x000000ff1400720c */ /* 0x001fc80003f05070 */
[----:B------:R-:W-:-:S03]  /*08b0*/  ISETP.NE.AND.EX P0, PT, R21, RZ, PT, P0 ;  /* 0x000000ff1500720c */ /* 0x000fc60003f05300 */
[----:B------:R-:W0:Y:S01]  /*08c0*/  LDC R13, c[0x0][0x658] ;  /* 0x00019600ff0d7b82 */ /* 0x000e220000000800 */
[----:B-1----:R-:W-:Y:S01]  /*08d0*/  SHF.R.U64 R16, R4, R12, R5 ;  /* 0x0000000c04107219 */ /* 0x002fe20000001205 */
[----:B---3--:R-:W-:Y:S01]  /*08e0*/  IMAD.MOV R10, RZ, RZ, -R7 ;  /* 0x000000ffff0a7224 */ /* 0x008fe200078e0a07 */
[----:B------:R-:W-:Y:S02]  /*08f0*/  I2FP.F32.U32 R4, R8 ;  /* 0x0000000800047245 */ /* 0x000fe40000201000 */
[----:B------:R-:W-:Y:S01]  /*0900*/  SHF.R.U32.HI R7, RZ, R12, R5 ;  /* 0x0000000cff077219 */ /* 0x000fe20000011605 */
[----:B------:R-:W-:Y:S02]  /*0910*/  IMAD.MOV.U32 R12, RZ, RZ, 0x1 ;  /* 0x00000001ff0c7424 */ /* 0x000fe400078e00ff */
[----:B------:R-:W1:Y:S01]  /*0920*/  LDC R15, c[0x0][0x148] ;  /* 0x00005200ff0f7b82 */ /* 0x000e620000000800 */
[----:B--2---:R-:W-:Y:S02]  /*0930*/  IMAD R9, R9, R10, R6 ;  /* 0x0000000a09097224 */ /* 0x004fe400078e0206 */
[----:B------:R-:W-:Y:S01]  /*0940*/  FMUL R5, R4, UR4 ;  /* 0x0000000404057c20 */ /* 0x000fe20008400000 */
[----:B------:R-:W-:-:S04]  /*0950*/  IMAD.MOV.U32 R4, RZ, RZ, -0x1 ;  /* 0xffffffffff047424 */ /* 0x000fc800078e00ff */
[----:B------:R-:W2:Y:S01]  /*0960*/  LDC R19, c[0x0][0x600] ;  /* 0x00018000ff137b82 */ /* 0x000ea20000000800 */
[-CC-:B----4-:R-:W-:Y:S02]  /*0970*/  SHF.R.U64 R24, R16, R14.reuse, R7.reuse ;  /* 0x0000000e10187219 */ /* 0x190fe40000001207 */
[----:B------:R-:W-:Y:S02]  /*0980*/  SHF.R.U32.HI R6, RZ, R14, R7 ;  /* 0x0000000eff067219 */ /* 0x000fe40000011607 */
[----:B------:R3:W4:Y:S03]  /*0990*/  F2I.U32.TRUNC.NTZ R14, R5 ;  /* 0x00000005000e7305 */ /* 0x000726000020f000 */
[----:B------:R-:W1:Y:S01]  /*09a0*/  LDC R18, c[0x0][0x648] ;  /* 0x00019200ff127b82 */ /* 0x000e620000000800 */
[-C--:B0-----:R-:W-:Y:S02]  /*09b0*/  SHF.R.U64 R26, R24, R13.reuse, R6 ;  /* 0x0000000d181a7219 */ /* 0x081fe40000001206 */
[----:B------:R-:W-:-:S02]  /*09c0*/  SHF.L.U32 R4, R4, R13, RZ ;  /* 0x0000000d04047219 */ /* 0x000fc400000006ff */
[-C--:B------:R-:W-:Y:S02]  /*09d0*/  SHF.R.U32.HI R6, RZ, R13.reuse, R6 ;  /* 0x0000000dff067219 */ /* 0x080fe40000011606 */
[----:B------:R-:W-:Y:S01]  /*09e0*/  SHF.L.U32 R12, R12, R13, RZ ;  /* 0x0000000d0c0c7219 */ /* 0x000fe200000006ff */
[----:B------:R-:W0:Y:S01]  /*09f0*/  LDC R23, c[0x0][0x638] ;  /* 0x00018e00ff177b82 */ /* 0x000e220000000800 */
[----:B------:R-:W-:Y:S01]  /*0a00*/  LOP3.LUT R13, RZ, R4, RZ, 0x33, !PT ;  /* 0x00000004ff0d7212 */ /* 0x000fe200078e33ff */
[----:B------:R-:W-:Y:S02]  /*0a10*/  IMAD.MOV.U32 R4, RZ, RZ, R26 ;  /* 0x000000ffff047224 */ /* 0x000fe400078e001a */
[----:B---3--:R-:W-:-:S04]  /*0a20*/  IMAD.MOV.U32 R5, RZ, RZ, R6 ;  /* 0x000000ffff057224 */ /* 0x008fc800078e0006 */
[----:B------:R-:W3:Y:S01]  /*0a30*/  LDC R22, c[0x0][0x610] ;  /* 0x00018400ff167b82 */ /* 0x000ee20000000800 */
[----:B----4-:R-:W-:Y:S05]  /*0a40*/  @!P0 BRA `(.L_x_6) ;  /* 0x0000000000288947 */ /* 0x010fea0003800000 */
[----:B------:R-:W4:Y:S02]  /*0a50*/  LDC R11, c[0x0][0x64c] ;  /* 0x00019300ff0b7b82 */ /* 0x000f240000000800 */
[----:B----4-:R-:W-:-:S05]  /*0a60*/  IADD3 R11, P0, R26, R11, RZ ;  /* 0x0000000b1a0b7210 */ /* 0x010fca0007f1e0ff */
        /* <DEDUP_REMOVED lines=8> */
.L_x_6:
[----:B-1----:R-:W-:Y:S01]  /*0af0*/  SHF.R.U64 R4, R4, R18, R5 ;  /* 0x0000001204047219 */ /* 0x002fe20000001205 */
[----:B--2---:R-:W-:Y:S01]  /*0b00*/  VIADD R5, R19, 0xffffffff ;  /* 0xffffffff13057836 */ /* 0x004fe20000000000 */
[----:B------:R-:W-:Y:S01]  /*0b10*/  LOP3.LUT R13, R24, R13, RZ, 0xc0, !PT ;  /* 0x0000000d180d7212 */ /* 0x000fe200078ec0ff */
[----:B------:R-:W-:Y:S01]  /*0b20*/  IMAD.MOV R14, RZ, RZ, -R14 ;  /* 0x000000ffff0e7224 */ /* 0x000fe200078e0a0e */
[----:B------:R-:W-:Y:S01]  /*0b30*/  R2UR UR27, R25 ;  /* 0x00000000191b72ca */ /* 0x000fe200000e0000 */
[----:B------:R-:W-:Y:S01]  /*0b40*/  IMAD.MOV R6, RZ, RZ, -R4 ;  /* 0x000000ffff067224 */ /* 0x000fe200078e0a04 */
[----:B------:R-:W-:Y:S01]  /*0b50*/  LOP3.LUT R5, R16, R5, RZ, 0xc0, !PT ;  /* 0x0000000510057212 */ /* 0x000fe200078ec0ff */
[----:B------:R-:W-:Y:S02]  /*0b60*/  IMAD R12, R12, R4, R13 ;  /* 0x000000040c0c7224 */ /* 0x000fe400078e020d */
[----:B------:R-:W-:Y:S02]  /*0b70*/  @P3 IMAD R9, R15, R14, R8 ;  /* 0x0000000e0f093224 */ /* 0x000fe400078e0208 */
[----:B0-----:R-:W-:-:S02]  /*0b80*/  IMAD R4, R6, R23, R26 ;  /* 0x0000001706047224 */ /* 0x001fc400078e021a */
[----:B---3--:R-:W-:Y:S02]  /*0b90*/  IMAD R9, R12, R22, R9 ;  /* 0x000000160c097224 */ /* 0x008fe400078e0209 */
[----:B------:R-:W-:Y:S02]  /*0ba0*/  IMAD R6, R4, R19, R5 ;  /* 0x0000001304067224 */ /* 0x000fe400078e0205 */
[----:B------:R-:W-:-:S03]  /*0bb0*/  IMAD.MOV.U32 R7, RZ, RZ, 0x1 ;  /* 0x00000001ff077424 */ /* 0x000fc600078e00ff */
[----:B------:R-:W-:Y:S02]  /*0bc0*/  SEL R4, R6, R9, !P3 ;  /* 0x0000000906047207 */ /* 0x000fe40005800000 */
[----:B------:R-:W-:Y:S02]  /*0bd0*/  SEL R5, R9, R6, !P3 ;  /* 0x0000000609057207 */ /* 0x000fe40005800000 */
[----:B------:R-:W-:-:S07]  /*0be0*/  PRMT R9, R7, 0x7610, R9 ;  /* 0x0000761007097816 */ /* 0x000fce0000000009 */
.L_x_4:
[----:B------:R-:W-:-:S08]  /*0bf0*/  NOP ;  /* 0x0000000000007918 */ /* 0x000fd00000000000 */
[----:B------:R-:W0:Y:S02]  /*0c00*/  USETMAXREG.TRY_ALLOC.CTAPOOL UP0, 0xe8 ;  /* 0x000000e8000079c8 */ /* 0x000e240008000600 */
[----:B0-----:R-:W-:-:S13]  /*0c10*/  PLOP3.LUT P0, PT, PT, PT, UP0, 0x80, 0x0 ;  /* 0x000000000000781c */ /* 0x001fda0003f0f008 */
[----:B------:R-:W-:Y:S05]  /*0c20*/  @!P0 BRA `(.L_x_4) ;  /* 0xfffffffc00f08947 */ /* 0x000fea000383ffff */
[----:B------:R-:W-:Y:S01]  /*0c30*/  ULDC.64 UR4, c[0x0][0x598] ;  /* 0x0001660000047ab9 */ /* 0x000fe20000000a00 */
[----:B------:R-:W-:Y:S01]  /*0c40*/  ULDC.64 UR30, c[0x0][0x208] ;  /* 0x00008200001e7ab9 */ /* 0x000fe20000000a00 */
[----:B------:R-:W-:-:S04]  /*0c50*/  ISETP.NE.U32.AND P0, PT, RZ, UR4, PT ;  /* 0x00000004ff007c0c */ /* 0x000fc8000bf05070 */
[----:B------:R-:W-:-:S13]  /*0c60*/  ISETP.NE.AND.EX P0, PT, RZ, UR5, PT, P0 ;  /* 0x00000005ff007c0c */ /* 0x000fda000bf05300 */
[----:B------:R-:W-:Y:S05]  /*0c70*/  @!P0 BRA `(.L_x_7) ;  /* 0x0000000000208947 */ /* 0x000fea0003800000 */
[----:B------:R-:W0:Y:S02]  /*0c80*/  LDC.64 R6, c[0x0][0x598] ;  /* 0x00016600ff067b82 */ /* 0x000e240000000a00 */
[----:B0-----:R-:W2:Y:S02]  /*0c90*/  LDG.E.64 R6, desc[UR30][R6.64] ;  /* 0x0000001e06067981 */ /* 0x001ea4000c1e1b00 */
[----:B--2---:R-:W-:-:S04]  /*0ca0*/  ISETP.NE.U32.AND P0, PT, R6, RZ, PT ;  /* 0x000000ff0600720c */ /* 0x004fc80003f05070 */
[----:B------:R-:W-:-:S13]  /*0cb0*/  ISETP.NE.AND.EX P0, PT, R7, RZ, PT, P0 ;  /* 0x000000ff0700720c */ /* 0x000fda0003f05300 */
[----:B------:R-:W-:Y:S05]  /*0cc0*/  @!P0 BRA `(.L_x_7) ;  /* 0x00000000000c8947 */ /* 0x000fea0003800000 */
[----:B------:R-:W2:Y:S02]  /*0cd0*/  LD.E R6, desc[UR30][R6.64] ;  /* 0x0000001e06067980 */ /* 0x000ea4000c101900 */
[----:B--2---:R-:W-:Y:S01]  /*0ce0*/  R2UR UR26, R6 ;  /* 0x00000000061a72ca */ /* 0x004fe200000e0000 */
[----:B------:R-:W-:-:S14]  /*0cf0*/  BRA `(.L_x_8) ;  /* 0x0000000000247947 */ /* 0x000fdc0003800000 */
.L_x_7:
[----:B------:R-:W-:Y:S02]  /*0d00*/  ULDC.64 UR4, c[0x0][0x588] ;  /* 0x0001620000047ab9 */ /* 0x000fe40000000a00 */
[----:B------:R-:W-:-:S04]  /*0d10*/  ISETP.NE.U32.AND P0, PT, RZ, UR4, PT ;  /* 0x00000004ff007c0c */ /* 0x000fc8000bf05070 */
[----:B------:R-:W-:-:S13]  /*0d20*/  ISETP.NE.AND.EX P0, PT, RZ, UR5, PT, P0 ;  /* 0x00000005ff007c0c */ /* 0x000fda000bf05300 */
[----:B------:R-:W-:Y:S05]  /*0d30*/  @!P0 BRA `(.L_x_9) ;  /* 0x0000000000108947 */ /* 0x000fea0003800000 */
[----:B------:R-:W0:Y:S02]  /*0d40*/  LDC.64 R6, c[0x0][0x588] ;  /* 0x00016200ff067b82 */ /* 0x000e240000000a00 */
[----:B0-----:R-:W2:Y:S02]  /*0d50*/  LDG.E R6, desc[UR30][R6.64] ;  /* 0x0000001e06067981 */ /* 0x001ea4000c1e1900 */
[----:B--2---:R-:W-:Y:S01]  /*0d60*/  R2UR UR26, R6 ;  /* 0x00000000061a72ca */ /* 0x004fe200000e0000 */
[----:B------:R-:W-:-:S14]  /*0d70*/  BRA `(.L_x_8) ;  /* 0x0000000000047947 */ /* 0x000fdc0003800000 */
.L_x_9:
[----:B------:R-:W-:-:S05]  /*0d80*/  ULDC UR26, c[0x0][0x580] ;  /* 0x00016000001a7ab9 */ /* 0x000fca0000000800 */
.L_x_8:
[----:B------:R-:W-:Y:S02]  /*0d90*/  ULDC.64 UR4, c[0x0][0x5a0] ;  /* 0x0001680000047ab9 */ /* 0x000fe40000000a00 */
        /* <DEDUP_REMOVED lines=11> */
.L_x_10:
        /* <DEDUP_REMOVED lines=8> */
.L_x_12:
[----:B------:R-:W-:-:S05]  /*0ed0*/  ULDC UR25, c[0x0][0x584] ;  /* 0x0001610000197ab9 */ /* 0x000fca0000000800 */
.L_x_11:
[----:B------:R-:W-:-:S13]  /*0ee0*/  LOP3.LUT P0, RZ, R9, 0xff, RZ, 0xc0, !PT ;  /* 0x000000ff09ff7812 */ /* 0x000fda000780c0ff */
[----:B------:R-:W-:Y:S05]  /*0ef0*/  @!P0 EXIT ;  /* 0x000000000000894d */ /* 0x000fea0003800000 */
[----:B------:R-:W-:Y:S01]  /*0f00*/  ULDC UR4, c[0x0][0x28c] ;  /* 0x0000a30000047ab9 */ /* 0x000fe20000000800 */
[----:B------:R-:W-:Y:S02]  /*0f10*/  ULOP3.LUT UR8, UR7, 0x1, URZ, 0xfc, !UPT ;  /* 0x0000000107087892 */ /* 0x000fe4000f8efc3f */
[----:B------:R-:W-:-:S04]  /*0f20*/  UIADD3 UR4, UR4, 0xff, URZ ;  /* 0x000000ff04047890 */ /* 0x000fc8000fffe03f */
[----:B------:R-:W-:-:S04]  /*0f30*/  USHF.R.S32.HI UR5, URZ, 0x1f, UR4 ;  /* 0x0000001f3f057899 */ /* 0x000fc80008011404 */
[----:B------:R-:W-:-:S03]  /*0f40*/  ULEA.HI UR5, UR5, UR4, URZ, 0x8 ;  /* 0x0000000405057291 */ /* 0x000fc6000f8f403f */
[----:B------:R-:W-:Y:S01]  /*0f50*/  UMOV UR4, URZ ;  /* 0x0000003f00047c82 */ /* 0x000fe20008000000 */
[----:B------:R-:W-:-:S03]  /*0f60*/  USHF.R.S32.HI UR24, URZ, 0x8, UR5 ;  /* 0x000000083f187899 */ /* 0x000fc60008011405 */
[----:B------:R-:W-:-:S09]  /*0f70*/  UMOV UR5, URZ ;  /* 0x0000003f00057c82 */ /* 0x000fd20008000000 */
.L_x_197:
[----:B-----5:R-:W-:Y:S01]  /*0f80*/  LOP3.LUT R6, R0, 0x80, RZ, 0xc0, !PT ;  /* 0x0000008000067812 */ /* 0x020fe200078ec0ff */
[----:B------:R-:W0:Y:S01]  /*0f90*/  S2UR UR12, SR_CgaCtaId ;  /* 0x00000000000c79c3 */ /* 0x000e220000008800 */
[----:B------:R-:W-:Y:S01]  /*0fa0*/  UMOV UR11, 0x400 ;  /* 0x00000400000b7882 */ /* 0x000fe20000000000 */
[----:B------:R-:W-:Y:S01]  /*0fb0*/  UMOV UR6, URZ ;  /* 0x0000003f00067c82 */ /* 0x000fe20008000000 */
[----:B------:R-:W-:Y:S01]  /*0fc0*/  SHF.R.U32.HI R6, RZ, 0x7, R6 ;  /* 0x00000007ff067819 */ /* 0x000fe20000011606 */
[----:B------:R-:W-:Y:S01]  /*0fd0*/  UMOV UR16, URZ ;  /* 0x0000003f00107c82 */ /* 0x000fe20008000000 */
[----:B------:R-:W-:Y:S01]  /*0fe0*/  UMOV UR17, URZ ;  /* 0x0000003f00117c82 */ /* 0x000fe20008000000 */
[----:B------:R-:W-:Y:S01]  /*0ff0*/  UMOV UR13, UR5 ;  /* 0x00000005000d7c82 */ /* 0x000fe20008000000 */
[----:B------:R-:W-:Y:S01]  /*1000*/  UMOV UR14, UR4 ;  /* 0x00000004000e7c82 */ /* 0x000fe20008000000 */
[----:B-1----:R-:W1:Y:S01]  /*1010*/  LDC R7, c[0x0][0x28c] ;  /* 0x0000a300ff077b82 */ /* 0x002e620000000800 */
[----:B--2---:R-:W2:Y:S01]  /*1020*/  SHFL.IDX PT, R6, R6, RZ, 0x1f ;  /* 0x00001fff06067589 */ /* 0x004ea200000e0000 */
[----:B------:R-:W-:-:S02]  /*1030*/  CS2R R10, SRZ ;  /* 0x00000000000a7805 */ /* 0x000fc4000001ff00 */
[----:B------:R-:W-:Y:S02]  /*1040*/  CS2R R8, SRZ ;  /* 0x0000000000087805 */ /* 0x000fe4000001ff00 */
[----:B------:R-:W-:Y:S02]  /*1050*/  CS2R R12, SRZ ;  /* 0x00000000000c7805 */ /* 0x000fe4000001ff00 */
[----:B------:R-:W-:Y:S02]  /*1060*/  CS2R R16, SRZ ;  /* 0x0000000000107805 */ /* 0x000fe4000001ff00 */
[----:B------:R-:W-:Y:S02]  /*1070*/  CS2R R14, SRZ ;  /* 0x00000000000e7805 */ /* 0x000fe4000001ff00 */
[----:B------:R-:W-:Y:S02]  /*1080*/  CS2R R18, SRZ ;  /* 0x0000000000127805 */ /* 0x000fe4000001ff00 */
[----:B------:R-:W-:-:S02]  /*1090*/  CS2R R20, SRZ ;  /* 0x0000000000147805 */ /* 0x000fc4000001ff00 */
[----:B------:R-:W-:Y:S02]  /*10a0*/  CS2R R22, SRZ ;  /* 0x0000000000167805 */ /* 0x000fe4000001ff00 */
[----:B------:R-:W-:Y:S02]  /*10b0*/  CS2R R104, SRZ ;  /* 0x0000000000687805 */ /* 0x000fe4000001ff00 */
[----:B------:R-:W-:Y:S02]  /*10c0*/  CS2R R106, SRZ ;  /* 0x00000000006a7805 */ /* 0x000fe4000001ff00 */
[----:B------:R-:W-:Y:S02]  /*10d0*/  CS2R R110, SRZ ;  /* 0x00000000006e7805 */ /* 0x000fe4000001ff00 */
[----:B------:R-:W-:Y:S02]  /*10e0*/  CS2R R108, SRZ ;  /* 0x00000000006c7805 */ /* 0x000fe4000001ff00 */
[----:B------:R-:W-:-:S02]  /*10f0*/  CS2R R112, SRZ ;  /* 0x0000000000707805 */ /* 0x000fc4000001ff00 */
[----:B------:R-:W-:Y:S01]  /*1100*/  CS2R R114, SRZ ;  /* 0x0000000000727805 */ /* 0x000fe2000001ff00 */
[----:B0-----:R-:W-:Y:S01]  /*1110*/  ULEA UR11, UR12, UR11, 0x18 ;  /* 0x0000000b0c0b7291 */ /* 0x001fe2000f8ec03f */
[----:B------:R-:W-:Y:S02]  /*1120*/  CS2R R116, SRZ ;  /* 0x0000000000747805 */ /* 0x000fe4000001ff00 */
[----:B------:R-:W-:Y:S02]  /*1130*/  CS2R R120, SRZ ;  /* 0x0000000000787805 */ /* 0x000fe4000001ff00 */
[----:B------:R-:W-:Y:S02]  /*1140*/  CS2R R118, SRZ ;  /* 0x0000000000767805 */ /* 0x000fe4000001ff00 */
[----:B------:R-:W-:Y:S02]  /*1150*/  CS2R R122, SRZ ;  /* 0x00000000007a7805 */ /* 0x000fe4000001ff00 */
[----:B------:R-:W-:-:S02]  /*1160*/  CS2R R124, SRZ ;  /* 0x00000000007c7805 */ /* 0x000fc4000001ff00 */
[----:B------:R-:W-:Y:S02]  /*1170*/  CS2R R126, SRZ ;  /* 0x00000000007e7805 */ /* 0x000fe4000001ff00 */
[----:B------:R-:W-:Y:S02]  /*1180*/  CS2R R128, SRZ ;  /* 0x0000000000807805 */ /* 0x000fe4000001ff00 */
[----:B-1----:R-:W-:Y:S02]  /*1190*/  ISETP.GE.AND P0, PT, R7, 0x1, PT ;  /* 0x000000010700780c */ /* 0x002fe40003f06270 */
[----:B------:R-:W-:Y:S02]  /*11a0*/  CS2R R130, SRZ ;  /* 0x0000000000827805 */ /* 0x000fe4000001ff00 */
[----:B--2---:R-:W-:Y:S02]  /*11b0*/  R2UR UR9, R6 ;  /* 0x00000000060972ca */ /* 0x004fe400000e0000 */
        /* <DEDUP_REMOVED lines=11> */
[----:B------:R-:W-:Y:S01]  /*1270*/  CS2R R154, SRZ ;  /* 0x00000000009a7805 */ /* 0x000fe2000001ff00 */
[----:B------:R-:W-:Y:S01]  /*1280*/  ULEA.HI UR10, UR9, UR9, URZ, 0x1 ;  /* 0x00000009090a7291 */ /* 0x000fe2000f8f083f */
[----:B------:R-:W-:-:S02]  /*1290*/  CS2R R156, SRZ ;  /* 0x00000000009c7805 */ /* 0x000fc4000001ff00 */
[----:B------:R-:W-:Y:S02]  /*12a0*/  CS2R R158, SRZ ;  /* 0x00000000009e7805 */ /* 0x000fe4000001ff00 */
[----:B------:R-:W-:Y:S01]  /*12b0*/  CS2R R160, SRZ ;  /* 0x0000000000a07805 */ /* 0x000fe2000001ff00 */
[----:B------:R-:W-:Y:S01]  /*12c0*/  ULOP3.LUT UR10, UR10, 0x7fffe, URZ, 0xc0, !UPT ;  /* 0x0007fffe0a0a7892 */ /* 0x000fe2000f8ec03f */
[----:B------:R-:W-:Y:S02]  /*12d0*/  CS2R R162, SRZ ;  /* 0x0000000000a27805 */ /* 0x000fe4000001ff00 */
[----:B------:R-:W-:Y:S02]  /*12e0*/  CS2R R164, SRZ ;  /* 0x0000000000a47805 */ /* 0x000fe4000001ff00 */
[----:B------:R-:W-:Y:S01]  /*12f0*/  CS2R R166, SRZ ;  /* 0x0000000000a67805 */ /* 0x000fe2000001ff00 */
[----:B------:R-:W-:Y:S01]  /*1300*/  UIADD3 UR10, UR9, -UR10, URZ ;  /* 0x8000000a090a7290 */ /* 0x000fe2000fffe03f */
[----:B------:R-:W-:-:S02]  /*1310*/  CS2R R88, SRZ ;  /* 0x0000000000587805 */ /* 0x000fc4000001ff00 */
[----:B------:R-:W-:Y:S02]  /*1320*/  CS2R R90, SRZ ;  /* 0x00000000005a7805 */ /* 0x000fe4000001ff00 */
[----:B------:R-:W-:Y:S01]  /*1330*/  CS2R R92, SRZ ;  /* 0x00000000005c7805 */ /* 0x000fe2000001ff00 */
[----:B------:R-:W-:Y:S01]  /*1340*/  ULEA UR10, UR10, UR11, 0xd ;  /* 0x0000000b0a0a7291 */ /* 0x000fe2000f8e683f */
[----:B------:R-:W-:Y:S02]  /*1350*/  CS2R R94, SRZ ;  /* 0x00000000005e7805 */ /* 0x000fe4000001ff00 */
[----:B------:R-:W-:Y:S02]  /*1360*/  CS2R R96, SRZ ;  /* 0x0000000000607805 */ /* 0x000fe4000001ff00 */
[----:B------:R-:W-:Y:S01]  /*1370*/  CS2R R98, SRZ ;  /* 0x0000000000627805 */ /* 0x000fe2000001ff00 */
[----:B------:R-:W-:Y:S01]  /*1380*/  UIADD3 UR10, UR10, 0x100, URZ ;  /* 0x000001000a0a7890 */ /* 0x000fe2000fffe03f */
[----:B------:R-:W-:-:S02]  /*1390*/  CS2R R100, SRZ ;  /* 0x0000000000647805 */ /* 0x000fc4000001ff00 */
[----:B------:R-:W-:Y:S02]  /*13a0*/  CS2R R102, SRZ ;  /* 0x0000000000667805 */ /* 0x000fe4000001ff00 */
[----:B------:R-:W-:Y:S01]  /*13b0*/  CS2R R72, SRZ ;  /* 0x0000000000487805 */ /* 0x000fe2000001ff00 */
[----:B------:R-:W-:Y:S01]  /*13c0*/  USHF.R.U32.HI UR10, URZ, 0x4, UR10 ;  /* 0x000000043f0a7899 */ /* 0x000fe2000801160a */
[----:B------:R-:W-:Y:S02]  /*13d0*/  CS2R R74, SRZ ;  /* 0x00000000004a7805 */ /* 0x000fe4000001ff00 */
[----:B------:R-:W-:Y:S02]  /*13e0*/  CS2R R76, SRZ ;  /* 0x00000000004c7805 */ /* 0x000fe4000001ff00 */
[----:B------:R-:W-:Y:S01]  /*13f0*/  CS2R R78, SRZ ;  /* 0x00000000004e7805 */ /* 0x000fe2000001ff00 */
[----:B------:R-:W-:Y:S01]  /*1400*/  ULOP3.LUT UR12, UR10, 0x3fff, URZ, 0xc0, !UPT ;  /* 0x00003fff0a0c7892 */ /* 0x000fe2000f8ec03f */
        /* <DEDUP_REMOVED lines=22> */
[----:B---3--:R-:W-:Y:S02]  /*1570*/  CS2R R28, SRZ ;  /* 0x00000000001c7805 */ /* 0x008fe4000001ff00 */
[----:B------:R-:W-:Y:S02]  /*1580*/  CS2R R30, SRZ ;  /* 0x00000000001e7805 */ /* 0x000fe4000001ff00 */
[----:B------:R-:W-:-:S02]  /*1590*/  CS2R R32, SRZ ;  /* 0x0000000000207805 */ /* 0x000fc4000001ff00 */
[----:B------:R-:W-:Y:S02]  /*15a0*/  CS2R R34, SRZ ;  /* 0x0000000000227805 */ /* 0x000fe4000001ff00 */
[----:B------:R-:W-:Y:S02]  /*15b0*/  CS2R R36, SRZ ;  /* 0x0000000000247805 */ /* 0x000fe4000001ff00 */
[----:B------:R-:W-:Y:S01]  /*15c0*/  CS2R R38, SRZ ;  /* 0x0000000000267805 */ /* 0x000fe2000001ff00 */
[----:B------:R-:W-:Y:S06]  /*15d0*/  @!P0 BRA `(.L_x_13) ;  /* 0x00000014000c8947 */ /* 0x000fec0003800000 */
[----:B------:R-:W-:-:S06]  /*15e0*/  UISETP.NE.AND UP0, UPT, UR8, 0x3, UPT ;  /* 0x000000030800788c */ /* 0x000fcc000bf05270 */
[----:B------:R-:W-:-:S13]  /*15f0*/  PLOP3.LUT P1, PT, PT, PT, UP0, 0x80, 0x0 ;  /* 0x000000000000781c */ /* 0x000fda0003f2f008 */
[----:B------:R-:W-:Y:S05]  /*1600*/  @!P1 BRA `(.L_x_14) ;  /* 0x0000000000049947 */ /* 0x000fea0003800000 */
[----:B------:R-:W-:Y:S01]  /*1610*/  BPT.TRAP 0x1 ;  /* 0x000000040000795c */ /* 0x000fe20000300000 */
.L_x_14:
[----:B------:R-:W-:Y:S01]  /*1620*/  ULEA UR6, UR5, UR11, 0x3 ;  /* 0x0000000b05067291 */ /* 0x000fe2000f8e183f */
[----:B------:R-:W-:-:S05]  /*1630*/  IMAD.U32 R6, RZ, RZ, UR4 ;  /* 0x00000004ff067e24 */ /* 0x000fca000f8e00ff */
[----:B------:R-:W-:-:S04]  /*1640*/  SHF.L.U32 R6, R6, 0x1f, RZ ;  /* 0x0000001f06067819 */ /* 0x000fc800000006ff */
[----:B------:R0:W1:Y:S01]  /*1650*/  SYNCS.PHASECHK.TRANS64.TRYWAIT P0, [UR6], R6 ;  /* 0x00000006ff0075a7 */ /* 0x0000620008000146 */
[----:B------:R-:W-:Y:S05]  /*1660*/  @!P1 BRA `(.L_x_15) ;  /* 0x0000000000049947 */ /* 0x000fea0003800000 */
[----:B------:R-:W-:Y:S01]  /*1670*/  BPT.TRAP 0x1 ;  /* 0x000000040000795c */ /* 0x000fe20000300000 */
.L_x_15:
[----:B-1----:R-:W-:Y:S05]  /*1680*/  @P0 BRA `(.L_x_16) ;  /* 0x0000000000080947 */ /* 0x002fea0003800000 */
[----:B------:R-:W1:Y:S02]  /*1690*/  SYNCS.PHASECHK.TRANS64.TRYWAIT P0, [UR6], R6 ;  /* 0x00000006ff0075a7 */ /* 0x000e640008000146 */
[----:B-1----:R-:W-:Y:S05]  /*16a0*/  @!P0 BRA `(.L_x_17) ;  /* 0x000000a800c48947 */ /* 0x002fea0003800000 */
.L_x_16:
[----:B------:R-:W-:Y:S01]  /*16b0*/  UIADD3 UR6, UR11, 0x18100, URZ ;  /* 0x000181000b067890 */ /* 0x000fe2000fffe03f */
[----:B------:R-:W-:Y:S01]  /*16c0*/  WARPGROUP.ARRIVE ;  /* 0x00000000000079c5 */ /* 0x000fe20000000000 */
[----:B------:R-:W-:Y:S01]  /*16d0*/  ULOP3.LUT UR10, UR12, 0x10000, URZ, 0xfc, !UPT ;  /* 0x000100000c0a7892 */ /* 0x000fe2000f8efc3f */
[----:B------:R-:W-:Y:S01]  /*16e0*/  CS2R R10, SRZ ;  /* 0x00000000000a7805 */ /* 0x000fe2000001ff00 */
[----:B------:R-:W-:Y:S01]  /*16f0*/  USHF.R.U32.HI UR6, URZ, 0x4, UR6 ;  /* 0x000000043f067899 */ /* 0x000fe20008011606 */
[----:B------:R-:W-:Y:S01]  /*1700*/  CS2R R8, SRZ ;  /* 0x0000000000087805 */ /* 0x000fe2000001ff00 */
[----:B------:R-:W-:Y:S01]  /*1710*/  ULEA UR10, UR5, UR10, 0xb ;  /* 0x0000000a050a7291 */ /* 0x000fe2000f8e583f */
[----:B------:R-:W-:Y:S01]  /*1720*/  CS2R R12, SRZ ;  /* 0x00000000000c7805 */ /* 0x000fe2000001ff00 */
[----:B------:R-:W-:Y:S01]  /*1730*/  ULOP3.LUT UR6, UR6, 0x3fff, URZ, 0xc0, !UPT ;  /* 0x00003fff06067892 */ /* 0x000fe2000f8ec03f */
[----:B------:R-:W-:Y:S01]  /*1740*/  CS2R R16, SRZ ;  /* 0x0000000000107805 */ /* 0x000fe2000001ff00 */
[----:B------:R-:W-:Y:S01]  /*1750*/  UMOV UR17, 0x40000040 ;  /* 0x4000004000117882 */ /* 0x000fe20000000000 */
[----:B------:R-:W-:Y:S01]  /*1760*/  UMOV UR19, 0x40000040 ;  /* 0x4000004000137882 */ /* 0x000fe20000000000 */
[----:B------:R-:W-:Y:S01]  /*1770*/  ULOP3.LUT UR6, UR6, 0x10000, URZ, 0xfc, !UPT ;  /* 0x0001000006067892 */ /* 0x000fe2000f8efc3f */
[----:B------:R-:W-:Y:S01]  /*1780*/  CS2R R14, SRZ ;  /* 0x00000000000e7805 */ /* 0x000fe2000001ff00 */
[----:B------:R-:W-:Y:S01]  /*1790*/  UMOV UR16, UR10 ;  /* 0x0000000a00107c82 */ /* 0x000fe20008000000 */
[----:B------:R-:W-:Y:S01]  /*17a0*/  CS2R R18, SRZ ;  /* 0x0000000000127805 */ /* 0x000fe2000001ff00 */
[----:B------:R-:W-:Y:S01]  /*17b0*/  UIMAD UR14, UR5, 0xa00, UR6 ;  /* 0x00000a00050e78a4 */ /* 0x000fe2000f8e0206 */
[----:B------:R-:W-:-:S02]  /*17c0*/  CS2R R20, SRZ ;  /* 0x0000000000147805 */ /* 0x000fc4000001ff00 */
[----:B------:R-:W-:Y:S02]  /*17d0*/  CS2R R22, SRZ ;  /* 0x0000000000167805 */ /* 0x000fe4000001ff00 */
[----:B------:R-:W-:Y:S01]  /*17e0*/  CS2R R104, SRZ ;  /* 0x0000000000687805 */ /* 0x000fe2000001ff00 */
[----:B------:R-:W-:Y:S01]  /*17f0*/  UIADD3 UR6, UR14, 0x100, URZ ;  /* 0x000001000e067890 */ /* 0x000fe2000fffe03f */
[----:B------:R-:W-:Y:S01]  /*1800*/  CS2R R106, SRZ ;  /* 0x00000000006a7805 */ /* 0x000fe2000001ff00 */
[----:B------:R-:W-:Y:S01]  /*1810*/  UIADD3 UR9, UR14, 0x200, URZ ;  /* 0x000002000e097890 */ /* 0x000fe2000fffe03f */
[----:B------:R-:W-:Y:S01]  /*1820*/  CS2R R110, SRZ ;  /* 0x00000000006e7805 */ /* 0x000fe2000001ff00 */
[----:B------:R-:W-:Y:S01]  /*1830*/  UMOV UR18, UR14 ;  /* 0x0000000e00127c82 */ /* 0x000fe20008000000 */
[----:B------:R-:W-:Y:S01]  /*1840*/  UIADD3 UR13, UR14, 0x704, URZ ;  /* 0x000007040e0d7890 */ /* 0x000fe2000fffe03f */
[----:B------:R-:W-:Y:S01]  /*1850*/  QGMMA.64x32x32.F32.E4M3.E4M3 R88, gdesc[UR16], RZ, !UPT ;  /* 0x00600000105879f3 */ /* 0x000fe2000c7008ff */
[----:B------:R-:W-:Y:S01]  /*1860*/  UMOV UR18, UR6 ;  /* 0x0000000600127c82 */ /* 0x000fe20008000000 */
[----:B------:R-:W-:Y:S01]  /*1870*/  UMOV UR19, 0x40000040 ;  /* 0x4000004000137882 */ /* 0x000fe20000000000 */
[----:B------:R-:W-:Y:S01]  /*1880*/  UIADD3 UR6, UR14, 0x300, URZ ;  /* 0x000003000e067890 */ /* 0x000fe2000fffe03f */
[----:B------:R-:W-:Y:S01]  /*1890*/  QGMMA.64x32x32.F32.E4M3.E4M3 R72, gdesc[UR16], RZ, !UPT ;  /* 0x00600000104879f3 */ /* 0x000fe2000c7008ff */
[----:B------:R-:W-:Y:S01]  /*18a0*/  UMOV UR18, UR9 ;  /* 0x0000000900127c82 */ /* 0x000fe20008000000 */
[----:B------:R-:W-:Y:S01]  /*18b0*/  UMOV UR19, 0x40000040 ;  /* 0x4000004000137882 */ /* 0x000fe20000000000 */
[----:B------:R-:W-:Y:S01]  /*18c0*/  UIADD3 UR9, UR14, 0x400, URZ ;  /* 0x000004000e097890 */ /* 0x000fe2000fffe03f */
[----:B------:R-:W-:Y:S01]  /*18d0*/  QGMMA.64x32x32.F32.E4M3.E4M3 R56, gdesc[UR16], RZ, !UPT ;  /* 0x00600000103879f3 */ /* 0x000fe2000c7008ff */
[----:B------:R-:W-:Y:S01]  /*18e0*/  UMOV UR19, 0x40000040 ;  /* 0x4000004000137882 */ /* 0x000fe20000000000 */
[----:B------:R-:W-:Y:S01]  /*18f0*/  UMOV UR18, UR6 ;  /* 0x0000000600127c82 */ /* 0x000fe20008000000 */
[----:B------:R-:W-:Y:S01]  /*1900*/  UIADD3 UR6, UR14, 0x102, URZ ;  /* 0x000001020e067890 */ /* 0x000fe2000fffe03f */
[----:B------:R-:W-:Y:S01]  /*1910*/  QGMMA.64x32x32.F32.E4M3.E4M3 R40, gdesc[UR16], RZ, !UPT ;  /* 0x00600000102879f3 */ /* 0x000fe2000c7008ff */
[----:B------:R-:W-:Y:S01]  /*1920*/  UMOV UR19, 0x40000040 ;  /* 0x4000004000137882 */ /* 0x000fe20000000000 */
[----:B------:R-:W-:Y:S01]  /*1930*/  UMOV UR18, UR9 ;  /* 0x0000000900127c82 */ /* 0x000fe20008000000 */
[----:B------:R-:W-:Y:S01]  /*1940*/  UIADD3 UR9, UR14, 0x202, URZ ;  /* 0x000002020e097890 */ /* 0x000fe2000fffe03f */
[----:B------:R-:W-:Y:S01]  /*1950*/  QGMMA.64x32x32.F32.E4M3.E4M3 R24, gdesc[UR16], RZ, !UPT ;  /* 0x00600000101879f3 */ /* 0x000fe2000c7008ff */
[----:B------:R-:W-:Y:S01]  /*1960*/  UIADD3 UR16, UR10, 0x2, URZ ;  /* 0x000000020a107890 */ /* 0x000fe2000fffe03f */
[----:B------:R-:W-:Y:S01]  /*1970*/  CS2R R108, SRZ ;  /* 0x00000000006c7805 */ /* 0x000fe2000001ff00 */
[----:B------:R-:W-:Y:S01]  /*1980*/  UIADD3 UR18, UR14, 0x2, URZ ;  /* 0x000000020e127890 */ /* 0x000fe2000fffe03f */
[----:B------:R-:W-:Y:S01]  /*1990*/  CS2R R112, SRZ ;  /* 0x0000000000707805 */ /* 0x000fe2000001ff00 */
[----:B------:R-:W-:Y:S01]  /*19a0*/  UMOV UR17, 0x40000040 ;  /* 0x4000004000117882 */ /* 0x000fe20000000000 */
[----:B------:R-:W-:Y:S01]  /*19b0*/  UMOV UR19, 0x40000040 ;  /* 0x4000004000137882 */ /* 0x000fe20000000000 */
        /* <DEDUP_REMOVED lines=26> */
[----:B------:R-:W-:Y:S01]  /*1b60*/  CS2R R166, SRZ ;  /* 0x0000000000a67805 */ /* 0x000fe2000001ff00 */
[----:B------:R-:W-:Y:S01]  /*1b70*/  QGMMA.64x32x32.F32.E4M3.E4M3 R88, gdesc[UR16], R88 ;  /* 0x00600000105879f3 */ /* 0x000fe20008700858 */
[----:B------:R-:W-:Y:S01]  /*1b80*/  UMOV UR18, UR6 ;  /* 0x0000000600127c82 */ /* 0x000fe20008000000 */
[----:B------:R-:W-:Y:S01]  /*1b90*/  UMOV UR19, 0x40000040 ;  /* 0x4000004000137882 */ /* 0x000fe20000000000 */
[----:B------:R-:W-:Y:S01]  /*1ba0*/  UIADD3 UR6, UR14, 0x302, URZ ;  /* 0x000003020e067890 */ /* 0x000fe2000fffe03f */
[----:B------:R-:W-:Y:S01]  /*1bb0*/  QGMMA.64x32x32.F32.E4M3.E4M3 R72, gdesc[UR16], R72 ;  /* 0x00600000104879f3 */ /* 0x000fe20008700848 */
[----:B------:R-:W-:Y:S01]  /*1bc0*/  UMOV UR18, UR9 ;  /* 0x0000000900127c82 */ /* 0x000fe20008000000 */
[----:B------:R-:W-:Y:S01]  /*1bd0*/  UMOV UR19, 0x40000040 ;  /* 0x4000004000137882 */ /* 0x000fe20000000000 */
[----:B------:R-:W-:Y:S01]  /*1be0*/  UIADD3 UR9, UR14, 0x402, URZ ;  /* 0x000004020e097890 */ /* 0x000fe2000fffe03f */
[----:B------:R-:W-:Y:S01]  /*1bf0*/  QGMMA.64x32x32.F32.E4M3.E4M3 R56, gdesc[UR16], R56 ;  /* 0x00600000103879f3 */ /* 0x000fe20008700838 */
[----:B------:R-:W-:Y:S01]  /*1c00*/  UMOV UR19, 0x40000040 ;  /* 0x4000004000137882 */ /* 0x000fe20000000000 */
[----:B------:R-:W-:Y:S01]  /*1c10*/  UMOV UR18, UR6 ;  /* 0x0000000600127c82 */ /* 0x000fe20008000000 */
[----:B------:R-:W-:Y:S01]  /*1c20*/  UIADD3 UR6, UR14, 0x104, URZ ;  /* 0x000001040e067890 */ /* 0x000fe2000fffe03f */
[----:B------:R-:W-:Y:S01]  /*1c30*/  QGMMA.64x32x32.F32.E4M3.E4M3 R40, gdesc[UR16], R40 ;  /* 0x00600000102879f3 */ /* 0x000fe20008700828 */
[----:B------:R-:W-:Y:S01]  /*1c40*/  UMOV UR19, 0x40000040 ;  /* 0x4000004000137882 */ /* 0x000fe20000000000 */
[----:B------:R-:W-:Y:S01]  /*1c50*/  UMOV UR18, UR9 ;  /* 0x0000000900127c82 */ /* 0x000fe20008000000 */
[----:B------:R-:W-:Y:S01]  /*1c60*/  UIADD3 UR9, UR14, 0x204, URZ ;  /* 0x000002040e097890 */ /* 0x000fe2000fffe03f */
[----:B------:R-:W-:Y:S01]  /*1c70*/  QGMMA.64x32x32.F32.E4M3.E4M3 R24, gdesc[UR16], R24 ;  /* 0x00600000101879f3 */ /* 0x000fe20008700818 */
[----:B------:R-:W-:-:S02]  /*1c80*/  UIADD3 UR16, UR10, 0x4, URZ ;  /* 0x000000040a107890 */ /* 0x000fc4000fffe03f */
[----:B------:R-:W-:Y:S01]  /*1c90*/  UIADD3 UR18, UR14, 0x4, URZ ;  /* 0x000000040e127890 */ /* 0x000fe2000fffe03f */
[----:B------:R-:W-:Y:S01]  /*1ca0*/  UMOV UR17, 0x40000040 ;  /* 0x4000004000117882 */ /* 0x000fe20000000000 */
[----:B------:R-:W-:-:S07]  /*1cb0*/  UMOV UR19, 0x40000040 ;  /* 0x4000004000137882 */ /* 0x000fce0000000000 */
        /* <DEDUP_REMOVED lines=74> */
[----:B------:R-:W-:Y:S01]  /*2160*/  UMOV UR6, 0x8 ;  /* 0x0000000800067882 */ /* 0x000fe20000000000 */
        /* <DEDUP_REMOVED lines=23> */
[----:B------:R-:W-:-:S02]  /*22e0*/  UMOV UR18, UR13 ;  /* 0x0000000d00127c82 */ /* 0x000fc40008000000 */
[----:B------:R-:W-:Y:S01]  /*22f0*/  QGMMA.64x32x32.F32.E4M3.E4M3 R24, gdesc[UR16], R24 ;  /* 0x00600000101879f3 */ /* 0x000fe20008700818 */
[----:B------:R-:W-:Y:S02]  /*2300*/  UIADD3 UR16, UR10, 0x406, URZ ;  /* 0x000004060a107890 */ /* 0x000fe4000fffe03f */
[----:B------:R-:W-:Y:S01]  /*2310*/  UIADD3 UR18, UR14, 0x506, URZ ;  /* 0x000005060e127890 */ /* 0x000fe2000fffe03f */
[----:B------:R-:W-:Y:S01]  /*2320*/  UMOV UR17, 0x40000040 ;  /* 0x4000004000117882 */ /* 0x000fe20000000000 */
[----:B------:R-:W-:Y:S01]  /*2330*/  UMOV UR19, 0x40000040 ;  /* 0x4000004000137882 */ /* 0x000fe20000000000 */
[----:B------:R-:W-:-:S06]  /*2340*/  UIADD3 UR10, UR14, 0x706, URZ ;  /* 0x000007060e0a7890 */ /* 0x000fcc000fffe03f */
[----:B------:R-:W-:Y:S01]  /*2350*/  QGMMA.64x32x32.F32.E4M3.E4M3 R88, gdesc[UR16], R88 ;  /* 0x00600000105879f3 */ /* 0x000fe20008700858 */
[----:B------:R-:W-:Y:S01]  /*2360*/  UMOV UR18, UR9 ;  /* 0x0000000900127c82 */ /* 0x000fe20008000000 */
[----:B------:R-:W-:Y:S01]  /*2370*/  UIADD3 UR9, UR14, 0x806, URZ ;  /* 0x000008060e097890 */ /* 0x000fe2000fffe03f */
[----:B------:R-:W-:Y:S01]  /*2380*/  UMOV UR19, 0x40000040 ;  /* 0x4000004000137882 */ /* 0x000fe20000000000 */
[----:B------:R-:W-:Y:S01]  /*2390*/  UIADD3 UR14, UR14, 0x906, URZ ;  /* 0x000009060e0e7890 */ /* 0x000fe2000fffe03f */
[----:B------:R-:W-:Y:S01]  /*23a0*/  QGMMA.64x32x32.F32.E4M3.E4M3 R72, gdesc[UR16], R72 ;  /* 0x00600000104879f3 */ /* 0x000fe20008700848 */
[----:B------:R-:W-:Y:S01]  /*23b0*/  UMOV UR18, UR10 ;  /* 0x0000000a00127c82 */ /* 0x000fe20008000000 */
[----:B------:R-:W-:Y:S02]  /*23c0*/  UMOV UR19, 0x40000040 ;  /* 0x4000004000137882 */ /* 0x000fe40000000000 */
[----:B------:R-:W-:Y:S01]  /*23d0*/  QGMMA.64x32x32.F32.E4M3.E4M3 R56, gdesc[UR16], R56 ;  /* 0x00600000103879f3 */ /* 0x000fe20008700838 */
[----:B------:R-:W-:Y:S01]  /*23e0*/  UMOV UR18, UR9 ;  /* 0x0000000900127c82 */ /* 0x000fe20008000000 */
[----:B------:R-:W-:Y:S01]  /*23f0*/  UMOV UR19, 0x40000040 ;  /* 0x4000004000137882 */ /* 0x000fe20000000000 */
[----:B------:R-:W-:Y:S01]  /*2400*/  ULDC UR9, c[0x0][0x50c] ;  /* 0x0001430000097ab9 */ /* 0x000fe20000000800 */
[----:B------:R-:W-:Y:S01]  /*2410*/  QGMMA.64x32x32.F32.E4M3.E4M3 R40, gdesc[UR16], R40 ;  /* 0x00600000102879f3 */ /* 0x000fe20008700828 */
[----:B------:R-:W-:Y:S01]  /*2420*/  UISETP.NE.AND UP0, UPT, UR9, 0x8, UPT ;  /* 0x000000080900788c */ /* 0x000fe2000bf05270 */
[----:B------:R-:W-:Y:S01]  /*2430*/  UMOV UR18, UR14 ;  /* 0x0000000e00127c82 */ /* 0x000fe20008000000 */
[----:B------:R-:W-:-:S02]  /*2440*/  UMOV UR19, 0x40000040 ;  /* 0x4000004000137882 */ /* 0x000fc40000000000 */
[----:B------:R-:W-:Y:S01]  /*2450*/  QGMMA.64x32x32.F32.E4M3.E4M3 R24, gdesc[UR16], R24, gsb0 ;  /* 0x00600000101879f3 */ /* 0x000fe20008000818 */
[----:B------:R-:W-:-:S06]  /*2460*/  USEL UR16, URZ, 0x1, UP0 ;  /* 0x000000013f107887 */ /* 0x000fcc0008000000 */
[----:B------:R-:W-:-:S13]  /*2470*/  ISETP.NE.AND P0, PT, RZ, UR16, PT ;  /* 0x00000010ff007c0c */ /* 0x000fda000bf05270 */
[----:B------:R-:W-:Y:S05]  /*2480*/  @!P0 BRA `(.L_x_18) ;  /* 0x0000000400488947 */ /* 0x000fea0003800000 */
[----:B------:R-:W-:Y:S02]  /*2490*/  WARPGROUP.DEPBAR.LE gsb0, 0x0 ;  /* 0x00008000000079c5 */ /* 0x000fe40000010000 */
[----:B------:R-:W-:-:S01]  /*24a0*/  FADD R167, RZ, R88 ;  /* 0x00000058ffa77221 */ /* 0x000fc20000000000 */
[----:B------:R-:W-:Y:S01]  /*24b0*/  FADD R166, RZ, R89 ;  /* 0x00000059ffa67221 */ /* 0x000fe20000000000 */
        /* <DEDUP_REMOVED lines=78> */
[----:B------:R-:W-:-:S06]  /*29a0*/  UMOV UR6, URZ ;  /* 0x0000003f00067c82 */ /* 0x000fcc0008000000 */
.L_x_18:
[----:B------:R-:W-:Y:S01]  /*29b0*/  UIADD3 UR13, UR5, 0x1, URZ ;  /* 0x00000001050d7890 */ /* 0x000fe2000fffe03f */
[----:B------:R-:W-:-:S03]  /*29c0*/  UMOV UR17, 0x1 ;  /* 0x0000000100117882 */ /* 0x000fc60000000000 */
[----:B------:R-:W-:-:S04]  /*29d0*/  UISETP.NE.AND UP0, UPT, UR13, 0x3, UPT ;  /* 0x000000030d00788c */ /* 0x000fc8000bf05270 */
[----:B------:R-:W-:Y:S02]  /*29e0*/  USEL UR14, URZ, 0x1, UP0 ;  /* 0x000000013f0e7887 */ /* 0x000fe40008000000 */
[----:B------:R-:W-:Y:S02]  /*29f0*/  USEL UR13, UR13, URZ, UP0 ;  /* 0x0000003f0d0d7287 */ /* 0x000fe40008000000 */
[----:B------:R-:W-:-:S12]  /*2a00*/  ULOP3.LUT UR14, UR4, UR14, URZ, 0x3c, !UPT ;  /* 0x0000000e040e7292 */ /* 0x000fd8000f8e3c3f */
.L_x_13:
[----:B------:R-:W-:-:S04]  /*2a10*/  UISETP.LT.AND UP0, UPT, UR24, 0x1, UPT ;  /* 0x000000011800788c */ /* 0x000fc8000bf01270 */
[----:B------:R-:W-:-:S04]  /*2a20*/  USEL UR9, UR24, 0x1, UP0 ;  /* 0x0000000118097887 */ /* 0x000fc80008000000 */
[----:B------:R-:W-:-:S04]  /*2a30*/  UIADD3 UR15, UR24, -UR9, URZ ;  /* 0x80000009180f7290 */ /* 0x000fc8000fffe03f */
[----:B------:R-:W-:-:S06]  /*2a40*/  UISETP.GE.AND UP0, UPT, UR15, 0x1, UPT ;  /* 0x000000010f00788c */ /* 0x000fcc000bf06270 */
[----:B------:R-:W-:-:S13]  /*2a50*/  PLOP3.LUT P0, PT, PT, PT, UP0, 0x80, 0x0 ;  /* 0x000000000000781c */ /* 0x000fda0003f0f008 */
[----:B------:R-:W-:Y:S05]  /*2a60*/  @!P0 BRA `(.L_x_19) ;  /* 0x0000001400148947 */ /* 0x000fea0003800000 */
[----:B------:R-:W-:Y:S01]  /*2a70*/  UMOV UR9, UR5 ;  /* 0x0000000500097c82 */ /* 0x000fe20008000000 */
[----:B------:R-:W-:-:S05]  /*2a80*/  ULDC UR10, c[0x0][0x50c] ;  /* 0x00014300000a7ab9 */ /* 0x000fca0000000800 */
.L_x_27:
[----:B------:R-:W-:-:S06]  /*2a90*/  UISETP.NE.AND UP0, UPT, UR8, 0x3, UPT ;  /* 0x000000030800788c */ /* 0x000fcc000bf05270 */
[----:B------:R-:W-:-:S13]  /*2aa0*/  PLOP3.LUT P1, PT, PT, PT, UP0, 0x80, 0x0 ;  /* 0x000000000000781c */ /* 0x000fda0003f2f008 */
[----:B------:R-:W-:Y:S05]  /*2ab0*/  @!P1 BRA `(.L_x_20) ;  /* 0x0000000000049947 */ /* 0x000fea0003800000 */
[----:B------:R-:W-:Y:S01]  /*2ac0*/  BPT.TRAP 0x1 ;  /* 0x000000040000795c */ /* 0x000fe20000300000 */
.L_x_20:
[----:B------:R-:W2:Y:S01]  /*2ad0*/  S2UR UR18, SR_CgaCtaId ;  /* 0x00000000001279c3 */ /* 0x000ea20000008800 */
[----:B------:R-:W-:Y:S01]  /*2ae0*/  UMOV UR11, 0x400 ;  /* 0x00000400000b7882 */ /* 0x000fe20000000000 */
[----:B01----:R-:W-:-:S05]  /*2af0*/  IMAD.U32 R6, RZ, RZ, UR14 ;  /* 0x0000000eff067e24 */ /* 0x003fca000f8e00ff */
[----:B------:R-:W-:Y:S01]  /*2b00*/  SHF.L.U32 R6, R6, 0x1f, RZ ;  /* 0x0000001f06067819 */ /* 0x000fe200000006ff */
[----:B--2---:R-:W-:-:S04]  /*2b10*/  ULEA UR11, UR18, UR11, 0x18 ;  /* 0x0000000b120b7291 */ /* 0x004fc8000f8ec03f */
[----:B------:R-:W-:-:S09]  /*2b20*/  ULEA UR18, UR13, UR11, 0x3 ;  /* 0x0000000b0d127291 */ /* 0x000fd2000f8e183f */
[----:B------:R0:W1:Y:S01]  /*2b30*/  SYNCS.PHASECHK.TRANS64.TRYWAIT P0, [UR18], R6 ;  /* 0x00000006ff0075a7 */ /* 0x0000620008000152 */
[----:B------:R-:W-:Y:S05]  /*2b40*/  @!P1 BRA `(.L_x_21) ;  /* 0x0000000000049947 */ /* 0x000fea0003800000 */
[----:B------:R-:W-:Y:S01]  /*2b50*/  BPT.TRAP 0x1 ;  /* 0x000000040000795c */ /* 0x000fe20000300000 */
.L_x_21:
[----:B-1----:R-:W-:Y:S05]  /*2b60*/  @P0 BRA `(.L_x_22) ;  /* 0x0000000000080947 */ /* 0x002fea0003800000 */
[----:B------:R-:W1:Y:S02]  /*2b70*/  SYNCS.PHASECHK.TRANS64.TRYWAIT P0, [UR18], R6 ;  /* 0x00000006ff0075a7 */ /* 0x000e640008000152 */
[----:B-1----:R-:W-:Y:S05]  /*2b80*/  @!P0 BRA `(.L_x_23) ;  /* 0x0000009400a48947 */ /* 0x002fea0003800000 */
.L_x_22:
[----:B------:R-:W-:Y:S01]  /*2b90*/  UIADD3 UR18, UR11, 0x18100, URZ ;  /* 0x000181000b127890 */ /* 0x000fe2000fffe03f */
[----:B------:R-:W-:Y:S01]  /*2ba0*/  WARPGROUP.ARRIVE ;  /* 0x00000000000079c5 */ /* 0x000fe20000000000 */
[----:B------:R-:W-:Y:S02]  /*2bb0*/  UISETP.NE.AND UP0, UPT, UR16, URZ, UPT ;  /* 0x0000003f1000728c */ /* 0x000fe4000bf05270 */
[----:B------:R-:W-:Y:S02]  /*2bc0*/  USHF.R.U32.HI UR18, URZ, 0x4, UR18 ;  /* 0x000000043f127899 */ /* 0x000fe40008011612 */
[----:B------:R-:W-:Y:S02]  /*2bd0*/  USEL UR17, UR17, URZ, !UP0 ;  /* 0x0000003f11117287 */ /* 0x000fe4000c000000 */
[----:B------:R-:W-:Y:S02]  /*2be0*/  ULOP3.LUT UR18, UR18, 0x3fff, URZ, 0xc0, !UPT ;  /* 0x00003fff12127892 */ /* 0x000fe4000f8ec03f */
[----:B------:R-:W-:-:S02]  /*2bf0*/  ULOP3.LUT UR29, UR12, 0x10000, URZ, 0xfc, !UPT ;  /* 0x000100000c1d7892 */ /* 0x000fc4000f8efc3f */
[----:B------:R-:W-:Y:S02]  /*2c00*/  ULOP3.LUT UR18, UR18, 0x10000, URZ, 0xfc, !UPT ;  /* 0x0001000012127892 */ /* 0x000fe4000f8efc3f */
[----:B------:R-:W-:Y:S02]  /*2c10*/  UISETP.NE.U32.AND UP0, UPT, UR17, URZ, UPT ;  /* 0x0000003f1100728c */ /* 0x000fe4000bf05070 */
[----:B------:R-:W-:Y:S02]  /*2c20*/  UIMAD UR28, UR13, 0xa00, UR18 ;  /* 0x00000a000d1c78a4 */ /* 0x000fe4000f8e0212 */
[----:B------:R-:W-:Y:S02]  /*2c30*/  ULEA UR29, UR13, UR29, 0xb ;  /* 0x0000001d0d1d7291 */ /* 0x000fe4000f8e583f */
[----:B------:R-:W-:Y:S02]  /*2c40*/  UIADD3 UR22, UR28, 0x100, URZ ;  /* 0x000001001c167890 */ /* 0x000fe4000fffe03f */
[----:B------:R-:W-:-:S02]  /*2c50*/  UIADD3 UR32, UR28, 0x200, URZ ;  /* 0x000002001c207890 */ /* 0x000fc4000fffe03f */
[----:B------:R-:W-:Y:S01]  /*2c60*/  UIADD3 UR33, UR28, 0x300, URZ ;  /* 0x000003001c217890 */ /* 0x000fe2000fffe03f */
[----:B------:R-:W-:Y:S01]  /*2c70*/  UMOV UR16, UR29 ;  /* 0x0000001d00107c82 */ /* 0x000fe20008000000 */
[----:B------:R-:W-:Y:S01]  /*2c80*/  UMOV UR17, 0x40000040 ;  /* 0x4000004000117882 */ /* 0x000fe20000000000 */
[----:B------:R-:W-:Y:S01]  /*2c90*/  UMOV UR18, UR28 ;  /* 0x0000001c00127c82 */ /* 0x000fe20008000000 */
[----:B------:R-:W-:Y:S01]  /*2ca0*/  UMOV UR19, 0x40000040 ;  /* 0x4000004000137882 */ /* 0x000fe20000000000 */
[----:B------:R-:W-:Y:S01]  /*2cb0*/  UIADD3 UR34, UR28, 0x400, URZ ;  /* 0x000004001c227890 */ /* 0x000fe2000fffe03f */
[----:B------:R-:W-:Y:S01]  /*2cc0*/  QGMMA.64x32x32.F32.E4M3.E4M3 R88, gdesc[UR16], R88, UP0 ;  /* 0x00600000105879f3 */ /* 0x000fe2000bf00858 */
[----:B------:R-:W-:Y:S01]  /*2cd0*/  UMOV UR18, UR22 ;  /* 0x0000001600127c82 */ /* 0x000fe20008000000 */
[----:B------:R-:W-:Y:S01]  /*2ce0*/  UMOV UR19, 0x40000040 ;  /* 0x4000004000137882 */ /* 0x000fe20000000000 */
[----:B------:R-:W-:Y:S01]  /*2cf0*/  UMOV UR20, UR16 ;  /* 0x0000001000147c82 */ /* 0x000fe20008000000 */
[----:B------:R-:W-:Y:S01]  /*2d00*/  UMOV UR21, UR17 ;  /* 0x0000001100157c82 */ /* 0x000fe20008000000 */
[----:B------:R-:W-:Y:S01]  /*2d10*/  QGMMA.64x32x32.F32.E4M3.E4M3 R72, gdesc[UR16], R72, UP0 ;  /* 0x00600000104879f3 */ /* 0x000fe2000bf00848 */
[----:B------:R-:W-:Y:S01]  /*2d20*/  UMOV UR22, UR32 ;  /* 0x0000002000167c82 */ /* 0x000fe20008000000 */
[----:B------:R-:W-:Y:S01]  /*2d30*/  UMOV UR23, 0x40000040 ;  /* 0x4000004000177882 */ /* 0x000fe20000000000 */
[----:B------:R-:W-:Y:S01]  /*2d40*/  UMOV UR18, UR33 ;  /* 0x0000002100127c82 */ /* 0x000fe20008000000 */
[----:B------:R-:W-:Y:S01]  /*2d50*/  UMOV UR19, 0x40000040 ;  /* 0x4000004000137882 */ /* 0x000fe20000000000 */
[----:B------:R-:W-:Y:S01]  /*2d60*/  QGMMA.64x32x32.F32.E4M3.E4M3 R56, gdesc[UR20], R56, UP0 ;  /* 0x00600000143879f3 */ /* 0x000fe2000bf00838 */
[----:B------:R-:W-:-:S02]  /*2d70*/  UIADD3 UR22, UR28, 0x102, URZ ;  /* 0x000001021c167890 */ /* 0x000fc4000fffe03f */
[----:B------:R-:W-:Y:S01]  /*2d80*/  UIADD3 UR32, UR28, 0x202, URZ ;  /* 0x000002021c207890 */ /* 0x000fe2000fffe03f */
[----:B------:R-:W-:Y:S01]  /*2d90*/  QGMMA.64x32x32.F32.E4M3.E4M3 R40, gdesc[UR16], R40, UP0 ;  /* 0x00600000102879f3 */ /* 0x000fe2000bf00828 */
[----:B------:R-:W-:Y:S01]  /*2da0*/  UMOV UR18, UR34 ;  /* 0x0000002200127c82 */ /* 0x000fe20008000000 */
[----:B------:R-:W-:Y:S01]  /*2db0*/  UMOV UR19, 0x40000040 ;  /* 0x4000004000137882 */ /* 0x000fe20000000000 */
[----:B------:R-:W-:Y:S01]  /*2dc0*/  UIADD3 UR33, UR28, 0x302, URZ ;  /* 0x000003021c217890 */ /* 0x000fe2000fffe03f */
[----:B------:R-:W-:Y:S01]  /*2dd0*/  QGMMA.64x32x32.F32.E4M3.E4M3 R24, gdesc[UR16], R24, UP0 ;  /* 0x00600000101879f3 */ /* 0x000fe2000bf00818 */
[----:B------:R-:W-:Y:S02]  /*2de0*/  UIADD3 UR16, UR29, 0x2, URZ ;  /* 0x000000021d107890 */ /* 0x000fe4000fffe03f */
[----:B------:R-:W-:Y:S01]  /*2df0*/  UIADD3 UR18, UR28, 0x2, URZ ;  /* 0x000000021c127890 */ /* 0x000fe2000fffe03f */
[----:B------:R-:W-:Y:S01]  /*2e00*/  UMOV UR17, 0x40000040 ;  /* 0x4000004000117882 */ /* 0x000fe20000000000 */
[----:B------:R-:W-:Y:S01]  /*2e10*/  UMOV UR19, 0x40000040 ;  /* 0x4000004000137882 */ /* 0x000fe20000000000 */
[----:B------:R-:W-:-:S02]  /*2e20*/  UIADD3 UR34, UR28, 0x402, URZ ;  /* 0x000004021c227890 */ /* 0x000fc4000fffe03f */
[----:B------:R-:W-:Y:S01]  /*2e30*/  UMOV UR20, UR16 ;  /* 0x0000001000147c82 */ /* 0x000fe20008000000 */
[----:B------:R-:W-:Y:S01]  /*2e40*/  UMOV UR21, UR17 ;  /* 0x0000001100157c82 */ /* 0x000fe20008000000 */
[----:B------:R-:W-:Y:S01]  /*2e50*/  UMOV UR23, 0x40000040 ;  /* 0x4000004000177882 */ /* 0x000fe20000000000 */
[----:B------:R-:W-:-:S04]  /*2e60*/  UIADD3 UR6, UR6, 0x8, URZ ;  /* 0x0000000806067890 */ /* 0x000fc8000fffe03f */
[----:B------:R-:W-:Y:S01]  /*2e70*/  UISETP.NE.AND UP0, UPT, UR6, UR10, UPT ;  /* 0x0000000a0600728c */ /* 0x000fe2000bf05270 */
[----:B------:R-:W-:Y:S01]  /*2e80*/  QGMMA.64x32x32.F32.E4M3.E4M3 R88, gdesc[UR16], R88 ;  /* 0x00600000105879f3 */ /* 0x000fe20008700858 */
[----:B------:R-:W-:Y:S01]  /*2e90*/  UMOV UR18, UR22 ;  /* 0x0000001600127c82 */ /* 0x000fe20008000000 */
[----:B------:R-:W-:Y:S01]  /*2ea0*/  UMOV UR19, 0x40000040 ;  /* 0x4000004000137882 */ /* 0x000fe20000000000 */
[----:B------:R-:W-:Y:S01]  /*2eb0*/  UMOV UR22, UR32 ;  /* 0x0000002000167c82 */ /* 0x000fe20008000000 */
[----:B------:R-:W-:Y:S01]  /*2ec0*/  UIADD3 UR32, UR28, 0x204, URZ ;  /* 0x000002041c207890 */ /* 0x000fe2000fffe03f */
[----:B------:R-:W-:Y:S01]  /*2ed0*/  QGMMA.64x32x32.F32.E4M3.E4M3 R72, gdesc[UR16], R72 ;  /* 0x00600000104879f3 */ /* 0x000fe20008700848 */
[----:B------:R-:W-:Y:S01]  /*2ee0*/  UMOV UR18, UR33 ;  /* 0x0000002100127c82 */ /* 0x000fe20008000000 */
[----:B------:R-:W-:Y:S01]  /*2ef0*/  UMOV UR19, 0x40000040 ;  /* 0x4000004000137882 */ /* 0x000fe20000000000 */
[----:B------:R-:W-:Y:S01]  /*2f00*/  UIADD3 UR33, UR28, 0x304, URZ ;  /* 0x000003041c217890 */ /* 0x000fe2000fffe03f */
[----:B------:R-:W-:Y:S01]  /*2f10*/  QGMMA.64x32x32.F32.E4M3.E4M3 R56, gdesc[UR20], R56 ;  /* 0x00600000143879f3 */ /* 0x000fe20008700838 */
[----:B------:R-:W-:Y:S01]  /*2f20*/  UIADD3 UR22, UR28, 0x104, URZ ;  /* 0x000001041c167890 */ /* 0x000fe2000fffe03f */
[----:B------:R-:W-:-:S02]  /*2f30*/  UMOV UR23, 0x40000040 ;  /* 0x4000004000177882 */ /* 0x000fc40000000000 */
[----:B------:R-:W-:Y:S01]  /*2f40*/  QGMMA.64x32x32.F32.E4M3.E4M3 R40, gdesc[UR16], R40 ;  /* 0x00600000102879f3 */ /* 0x000fe20008700828 */
[----:B------:R-:W-:Y:S01]  /*2f50*/  UMOV UR18, UR34 ;  /* 0x0000002200127c82 */ /* 0x000fe20008000000 */
[----:B------:R-:W-:Y:S01]  /*2f60*/  UMOV UR19, 0x40000040 ;  /* 0x4000004000137882 */ /* 0x000fe20000000000 */
[----:B------:R-:W-:Y:S01]  /*2f70*/  UIADD3 UR34, UR28, 0x404, URZ ;  /* 0x000004041c227890 */ /* 0x000fe2000fffe03f */
[----:B------:R-:W-:Y:S01]  /*2f80*/  QGMMA.64x32x32.F32.E4M3.E4M3 R24, gdesc[UR16], R24 ;  /* 0x00600000101879f3 */ /* 0x000fe20008700818 */
[----:B------:R-:W-:Y:S02]  /*2f90*/  UIADD3 UR16, UR29, 0x4, URZ ;  /* 0x000000041d107890 */ /* 0x000fe4000fffe03f */
[----:B------:R-:W-:Y:S01]  /*2fa0*/  UIADD3 UR18, UR28, 0x4, URZ ;  /* 0x000000041c127890 */ /* 0x000fe2000fffe03f */
[----:B------:R-:W-:Y:S01]  /*2fb0*/  UMOV UR17, 0x40000040 ;  /* 0x4000004000117882 */ /* 0x000fe20000000000 */
[----:B------:R-:W-:Y:S01]  /*2fc0*/  UMOV UR19, 0x40000040 ;  /* 0x4000004000137882 */ /* 0x000fe20000000000 */
[----:B------:R-:W-:-:S02]  /*2fd0*/  UMOV UR21, UR17 ;  /* 0x0000001100157c82 */ /* 0x000fc40008000000 */
[----:B------:R-:W-:-:S04]  /*2fe0*/  UMOV UR20, UR16 ;  /* 0x0000001000147c82 */ /* 0x000fc80008000000 */
        /* <DEDUP_REMOVED lines=99> */
[----:B------:R-:W-:Y:S02]  /*3620*/  UMOV UR19, 0x40000040 ;  /* 0x4000004000137882 */ /* 0x000fe40000000000 */
[----:B------:R-:W-:Y:S01]  /*3630*/  QGMMA.64x32x32.F32.E4M3.E4M3 R56, gdesc[UR20], R56 ;  /* 0x00600000143879f3 */ /* 0x000fe20008700838 */
[----:B------:R-:W-:Y:S01]  /*3640*/  UIADD3 UR22, UR28, 0x606, URZ ;  /* 0x000006061c167890 */ /* 0x000fe2000fffe03f */
[----:B------:R-:W-:-:S02]  /*3650*/  UMOV UR23, 0x40000040 ;  /* 0x4000004000177882 */ /* 0x000fc40000000000 */
[----:B------:R-:W-:Y:S01]  /*3660*/  QGMMA.64x32x32.F32.E4M3.E4M3 R40, gdesc[UR16], R40 ;  /* 0x00600000102879f3 */ /* 0x000fe20008700828 */
[----:B------:R-:W-:Y:S01]  /*3670*/  UMOV UR18, UR34 ;  /* 0x0000002200127c82 */ /* 0x000fe20008000000 */
[----:B------:R-:W-:Y:S02]  /*3680*/  UMOV UR19, 0x40000040 ;  /* 0x4000004000137882 */ /* 0x000fe40000000000 */
[----:B------:R-:W-:Y:S01]  /*3690*/  QGMMA.64x32x32.F32.E4M3.E4M3 R24, gdesc[UR16], R24 ;  /* 0x00600000101879f3 */ /* 0x000fe20008700818 */
[----:B------:R-:W-:Y:S02]  /*36a0*/  UIADD3 UR16, UR29, 0x406, URZ ;  /* 0x000004061d107890 */ /* 0x000fe4000fffe03f */
[----:B------:R-:W-:Y:S02]  /*36b0*/  UIADD3 UR18, UR28, 0x506, URZ ;  /* 0x000005061c127890 */ /* 0x000fe4000fffe03f */
[----:B------:R-:W-:Y:S01]  /*36c0*/  UIADD3 UR29, UR28, 0x706, URZ ;  /* 0x000007061c1d7890 */ /* 0x000fe2000fffe03f */
[----:B------:R-:W-:Y:S01]  /*36d0*/  UMOV UR17, 0x40000040 ;  /* 0x4000004000117882 */ /* 0x000fe20000000000 */
[----:B------:R-:W-:Y:S01]  /*36e0*/  UMOV UR19, 0x40000040 ;  /* 0x4000004000137882 */ /* 0x000fe20000000000 */
[----:B------:R-:W-:Y:S01]  /*36f0*/  UIADD3 UR28, UR28, 0x906, URZ ;  /* 0x000009061c1c7890 */ /* 0x000fe2000fffe03f */
[----:B------:R-:W-:Y:S01]  /*3700*/  UMOV UR20, UR16 ;  /* 0x0000001000147c82 */ /* 0x000fe20008000000 */
[----:B------:R-:W-:-:S02]  /*3710*/  UMOV UR21, UR17 ;  /* 0x0000001100157c82 */ /* 0x000fc40008000000 */
[----:B------:R-:W-:Y:S01]  /*3720*/  QGMMA.64x32x32.F32.E4M3.E4M3 R88, gdesc[UR16], R88 ;  /* 0x00600000105879f3 */ /* 0x000fe20008700858 */
[----:B------:R-:W-:Y:S01]  /*3730*/  UMOV UR18, UR22 ;  /* 0x0000001600127c82 */ /* 0x000fe20008000000 */
[----:B------:R-:W-:Y:S01]  /*3740*/  UMOV UR19, 0x40000040 ;  /* 0x4000004000137882 */ /* 0x000fe20000000000 */
[----:B------:R-:W-:Y:S01]  /*3750*/  UMOV UR22, UR29 ;  /* 0x0000001d00167c82 */ /* 0x000fe20008000000 */
[----:B------:R-:W-:Y:S01]  /*3760*/  QGMMA.64x32x32.F32.E4M3.E4M3 R72, gdesc[UR16], R72 ;  /* 0x00600000104879f3 */ /* 0x000fe20008700848 */
[----:B------:R-:W-:Y:S01]  /*3770*/  UMOV UR18, UR32 ;  /* 0x0000002000127c82 */ /* 0x000fe20008000000 */
[----:B------:R-:W-:Y:S02]  /*3780*/  UMOV UR19, 0x40000040 ;  /* 0x4000004000137882 */ /* 0x000fe40000000000 */
[----:B------:R-:W-:Y:S04]  /*3790*/  QGMMA.64x32x32.F32.E4M3.E4M3 R56, gdesc[UR20], R56 ;  /* 0x00600000143879f3 */ /* 0x000fe80008700838 */
[----:B------:R-:W-:Y:S01]  /*37a0*/  QGMMA.64x32x32.F32.E4M3.E4M3 R40, gdesc[UR16], R40 ;  /* 0x00600000102879f3 */ /* 0x000fe20008700828 */
[----:B------:R-:W-:Y:S01]  /*37b0*/  UMOV UR18, UR28 ;  /* 0x0000001c00127c82 */ /* 0x000fe20008000000 */
[----:B------:R-:W-:-:S02]  /*37c0*/  UMOV UR19, 0x40000040 ;  /* 0x4000004000137882 */ /* 0x000fc40000000000 */
[----:B------:R-:W-:Y:S01]  /*37d0*/  QGMMA.64x32x32.F32.E4M3.E4M3 R24, gdesc[UR16], R24, gsb0 ;  /* 0x00600000101879f3 */ /* 0x000fe20008000818 */
[----:B------:R-:W-:-:S06]  /*37e0*/  USEL UR16, URZ, 0x1, UP0 ;  /* 0x000000013f107887 */ /* 0x000fcc0008000000 */
[----:B------:R-:W-:Y:S01]  /*37f0*/  ISETP.NE.AND P0, PT, RZ, UR16, PT ;  /* 0x00000010ff007c0c */ /* 0x000fe2000bf05270 */
[----:B------:R-:W-:-:S12]  /*3800*/  WARPGROUP.DEPBAR.LE gsb0, 0x1 ;  /* 0x00008000000079c5 */ /* 0x000fd80000010100 */
[----:B------:R-:W-:Y:S05]  /*3810*/  @!P0 BRA `(.L_x_24) ;  /* 0x0000000400488947 */ /* 0x000fea0003800000 */
[----:B------:R-:W-:Y:S02]  /*3820*/  WARPGROUP.DEPBAR.LE gsb0, 0x0 ;  /* 0x00008000000079c5 */ /* 0x000fe40000010000 */
[----:B------:R-:W-:-:S01]  /*3830*/  FADD R167, R88, R167 ;  /* 0x000000a758a77221 */ /* 0x000fc20000000000 */
[----:B------:R-:W-:Y:S01]  /*3840*/  FADD R166, R89, R166 ;  /* 0x000000a659a67221 */ /* 0x000fe20000000000 */
        /* <DEDUP_REMOVED lines=78> */
[----:B------:R-:W-:-:S06]  /*3d30*/  UMOV UR6, URZ ;  /* 0x0000003f00067c82 */ /* 0x000fcc0008000000 */
.L_x_24:
[----:B------:R-:W-:Y:S05]  /*3d40*/  @!P1 BRA `(.L_x_25) ;  /* 0x0000000000049947 */ /* 0x000fea0003800000 */
[----:B------:R-:W-:Y:S01]  /*3d50*/  BPT.TRAP 0x1 ;  /* 0x000000040000795c */ /* 0x000fe20000300000 */
.L_x_25:
[----:B------:R-:W-:Y:S02]  /*3d60*/  UISETP.GT.U32.AND UP0, UPT, UR7, 0x1, UPT ;  /* 0x000000010700788c */ /* 0x000fe4000bf04070 */
[----:B------:R-:W-:-:S04]  /*3d70*/  ULEA UR17, UR9, UR11, 0x3 ;  /* 0x0000000b09117291 */ /* 0x000fc8000f8e183f */
[----:B------:R-:W-:Y:S01]  /*3d80*/  UIADD3 UR17, UR17, 0x18, URZ ;  /* 0x0000001811117890 */ /* 0x000fe2000fffe03f */
[----:B------:R-:W-:-:S03]  /*3d90*/  PLOP3.LUT P0, PT, PT, PT, UP0, 0x80, 0x0 ;  /* 0x000000000000781c */ /* 0x000fc60003f0f008 */
[----:B------:R-:W-:-:S09]  /*3da0*/  UPRMT UR17, URZ, 0x654, UR17 ;  /* 0x000006543f117896 */ /* 0x000fd20008000011 */
[----:B------:R-:W-:Y:S01]  /*3db0*/  SYNCS.ARRIVE.TRANS64.RED.A1T0 RZ, [UR17], RZ ;  /* 0x000000ffffff79a7 */ /* 0x000fe20008100411 */
[----:B------:R-:W-:Y:S05]  /*3dc0*/  @P0 BRA `(.L_x_26) ;  /* 0x0000000000040947 */ /* 0x000fea0003800000 */
[----:B------:R-:W-:Y:S01]  /*3dd0*/  BPT.TRAP 0x1 ;  /* 0x000000040000795c */ /* 0x000fe20000300000 */
.L_x_26:
[----:B------:R-:W-:Y:S02]  /*3de0*/  UISETP.GT.AND UP2, UPT, UR15, 0x1, UPT ;  /* 0x000000010f00788c */ /* 0x000fe4000bf44270 */
[----:B------:R-:W-:Y:S02]  /*3df0*/  UIADD3 UR13, UR13, 0x1, URZ ;  /* 0x000000010d0d7890 */ /* 0x000fe4000fffe03f */
[----:B------:R-:W-:Y:S02]  /*3e00*/  UIADD3 UR9, UR9, 0x1, URZ ;  /* 0x0000000109097890 */ /* 0x000fe4000fffe03f */
[----:B------:R-:W-:Y:S01]  /*3e10*/  PLOP3.LUT P0, PT, PT, PT, UP2, 0x80, 0x0 ;  /* 0x000000000000781c */ /* 0x000fe20003f0f028 */
[----:B------:R-:W-:Y:S02]  /*3e20*/  UISETP.NE.AND UP0, UPT, UR13, 0x3, UPT ;  /* 0x000000030d00788c */ /* 0x000fe4000bf05270 */
[----:B------:R-:W-:Y:S02]  /*3e30*/  UIADD3 UR18, UR15, -0x1, URZ ;  /* 0xffffffff0f127890 */ /* 0x000fe4000fffe03f */
[----:B------:R-:W-:-:S02]  /*3e40*/  USEL UR15, URZ, 0x1, UP0 ;  /* 0x000000013f0f7887 */ /* 0x000fc40008000000 */
[----:B------:R-:W-:Y:S02]  /*3e50*/  UISETP.NE.AND UP1, UPT, UR9, 0x3, UPT ;  /* 0x000000030900788c */ /* 0x000fe4000bf25270 */
[----:B------:R-:W-:Y:S02]  /*3e60*/  ULOP3.LUT UR14, UR14, UR15, URZ, 0x3c, !UPT ;  /* 0x0000000f0e0e7292 */ /* 0x000fe4000f8e3c3f */
[----:B------:R-:W-:Y:S02]  /*3e70*/  USEL UR13, UR13, URZ, UP0 ;  /* 0x0000003f0d0d7287 */ /* 0x000fe40008000000 */
[----:B------:R-:W-:Y:S01]  /*3e80*/  USEL UR9, UR9, URZ, UP1 ;  /* 0x0000003f09097287 */ /* 0x000fe20008800000 */
[----:B------:R-:W-:Y:S01]  /*3e90*/  UMOV UR17, 0x1 ;  /* 0x0000000100117882 */ /* 0x000fe20000000000 */
[----:B------:R-:W-:Y:S01]  /*3ea0*/  UMOV UR15, UR18 ;  /* 0x00000012000f7c82 */ /* 0x000fe20008000000 */
[----:B------:R-:W-:Y:S09]  /*3eb0*/  @P0 BRA `(.L_x_27) ;  /* 0xffffffe800f40947 */ /* 0x000ff2000383ffff */
.L_x_19:
[----:B------:R-:W-:Y:S01]  /*3ec0*/  UISETP.NE.AND UP0, UPT, UR6, URZ, UPT ;  /* 0x0000003f0600728c */ /* 0x000fe2000bf05270 */
[----:B01----:R-:W0:Y:S03]  /*3ed0*/  LDC R6, c[0x0][0x28c] ;  /* 0x0000a300ff067b82 */ /* 0x003e260000000800 */
[----:B------:R-:W-:-:S06]  /*3ee0*/  USEL UR6, URZ, 0x1, !UP0 ;  /* 0x000000013f067887 */ /* 0x000fcc000c000000 */
[----:B------:R-:W-:Y:S02]  /*3ef0*/  ISETP.NE.AND P0, PT, RZ, UR6, PT ;  /* 0x00000006ff007c0c */ /* 0x000fe4000bf05270 */
[----:B0-----:R-:W-:-:S11]  /*3f00*/  ISETP.GE.AND P1, PT, R6, 0x1, PT ;  /* 0x000000010600780c */ /* 0x001fd60003f26270 */
[----:B------:R-:W-:Y:S05]  /*3f10*/  @!P0 BRA `(.L_x_28) ;  /* 0x0000000400448947 */ /* 0x000fea0003800000 */
[----:B------:R-:W-:Y:S02]  /*3f20*/  WARPGROUP.DEPBAR.LE gsb0, 0x0 ;  /* 0x00008000000079c5 */ /* 0x000fe40000010000 */
[----:B------:R-:W-:Y:S01]  /*3f30*/  FADD R167, R88, R167 ;  /* 0x000000a758a77221 */ /* 0x000fe20000000000 */
        /* <DEDUP_REMOVED lines=78> */
[----:B------:R-:W-:-:S07]  /*4420*/  FADD R10, R10, R39 ;  /* 0x000000270a0a7221 */ /* 0x000fce0000000000 */
.L_x_28:
[----:B------:R-:W-:Y:S02]  /*4430*/  WARPGROUP.DEPBAR.LE gsb0, 0x0 ;  /* 0x00008000000079c5 */ /* 0x000fe40000010000 */
[----:B------:R-:W-:Y:S05]  /*4440*/  @!P1 BRA `(.L_x_29) ;  /* 0x0000000000489947 */ /* 0x000fea0003800000 */
[----:B------:R-:W-:-:S06]  /*4450*/  UISETP.NE.AND UP0, UPT, UR8, 0x3, UPT ;  /* 0x000000030800788c */ /* 0x000fcc000bf05270 */
[----:B------:R-:W-:-:S13]  /*4460*/  PLOP3.LUT P0, PT, PT, PT, UP0, 0x80, 0x0 ;  /* 0x000000000000781c */ /* 0x000fda0003f0f008 */
[----:B------:R-:W-:Y:S05]  /*4470*/  @!P0 BRA `(.L_x_30) ;  /* 0x0000000000048947 */ /* 0x000fea0003800000 */
[----:B------:R-:W-:Y:S01]  /*4480*/  BPT.TRAP 0x1 ;  /* 0x000000040000795c */ /* 0x000fe20000300000 */
.L_x_30:
[----:B------:R-:W-:-:S04]  /*4490*/  UISETP.LT.AND UP0, UPT, UR24, 0x1, UPT ;  /* 0x000000011800788c */ /* 0x000fc8000bf01270 */
[----:B------:R-:W-:Y:S02]  /*44a0*/  USEL UR6, UR24, 0x1, UP0 ;  /* 0x0000000118067887 */ /* 0x000fe40008000000 */
[----:B------:R-:W-:Y:S02]  /*44b0*/  UISETP.GT.U32.AND UP0, UPT, UR7, 0x1, UPT ;  /* 0x000000010700788c */ /* 0x000fe4000bf04070 */
[----:B------:R-:W-:-:S04]  /*44c0*/  UIADD3 UR6, UR5, UR24, -UR6 ;  /* 0x0000001805067290 */ /* 0x000fc8000fffe806 */
[----:B------:R-:W-:Y:S01]  /*44d0*/  UIMAD.WIDE.U32 UR12, UR6, -0x55555555, URZ ;  /* 0xaaaaaaab060c78a5 */ /* 0x000fe2000f8e003f */
[----:B------:R-:W-:-:S03]  /*44e0*/  PLOP3.LUT P0, PT, PT, PT, UP0, 0x80, 0x0 ;  /* 0x000000000000781c */ /* 0x000fc60003f0f008 */
[----:B------:R-:W-:-:S04]  /*44f0*/  USHF.R.U32.HI UR12, URZ, 0x1, UR13 ;  /* 0x000000013f0c7899 */ /* 0x000fc8000801160d */
[----:B------:R-:W-:-:S04]  /*4500*/  UIMAD UR6, UR12, -0x3, UR6 ;  /* 0xfffffffd0c0678a4 */ /* 0x000fc8000f8e0206 */
[----:B------:R-:W-:-:S04]  /*4510*/  ULEA UR6, UR6, UR11, 0x3 ;  /* 0x0000000b06067291 */ /* 0x000fc8000f8e183f */
[----:B------:R-:W-:-:S04]  /*4520*/  UIADD3 UR6, UR6, 0x18, URZ ;  /* 0x0000001806067890 */ /* 0x000fc8000fffe03f */
[----:B------:R-:W-:-:S09]  /*4530*/  UPRMT UR6, URZ, 0x654, UR6 ;  /* 0x000006543f067896 */ /* 0x000fd20008000006 */
[----:B------:R-:W-:Y:S01]  /*4540*/  SYNCS.ARRIVE.TRANS64.RED.A1T0 RZ, [UR6], RZ ;  /* 0x000000ffffff79a7 */ /* 0x000fe20008100406 */
[----:B------:R-:W-:Y:S05]  /*4550*/  @P0 BRA `(.L_x_29) ;  /* 0x0000000000040947 */ /* 0x000fea0003800000 */
[----:B------:R-:W-:Y:S01]  /*4560*/  BPT.TRAP 0x1 ;  /* 0x000000040000795c */ /* 0x000fe20000300000 */
.L_x_29:
[----:B------:R-:W0:Y:S01]  /*4570*/  LDC R28, c[0x0][0x288] ;  /* 0x0000a200ff1c7b82 */ /* 0x000e220000000800 */
[--C-:B------:R-:W-:Y:S01]  /*4580*/  SHF.R.U32.HI R6, RZ, 0x2, R0.reuse ;  /* 0x00000002ff067819 */ /* 0x100fe20000011600 */
[----:B------:R-:W-:Y:S01]  /*4590*/  IMAD R31, R4, 0xa0, RZ ;  /* 0x000000a0041f7824 */ /* 0x000fe200078e02ff */
[----:B------:R-:W-:Y:S01]  /*45a0*/  LOP3.LUT R24, R0, 0x60, RZ, 0xc0, !PT ;  /* 0x0000006000187812 */ /* 0x000fe200078ec0ff */
[----:B------:R-:W-:Y:S01]  /*45b0*/  UIADD3 UR9, UR24, UR5, URZ ;  /* 0x0000000518097290 */ /* 0x000fe2000fffe03f */
[----:B------:R-:W-:Y:S01]  /*45c0*/  SHF.R.U32.HI R25, RZ, 0x7, R0 ;  /* 0x00000007ff197819 */ /* 0x000fe20000011600 */
[----:B------:R-:W-:Y:S01]  /*45d0*/  USHF.R.S32.HI UR12, URZ, 0x1f, UR27 ;  /* 0x0000001f3f0c7899 */ /* 0x000fe2000801141b */
[----:B------:R-:W-:Y:S01]  /*45e0*/  LOP3.LUT R7, R6, 0x7, RZ, 0xc0, !PT ;  /* 0x0000000706077812 */ /* 0x000fe200078ec0ff */
[----:B------:R-:W-:Y:S01]  /*45f0*/  UISETP.GT.U32.AND UP0, UPT, UR9, 0x2, UPT ;  /* 0x000000020900788c */ /* 0x000fe2000bf04070 */
[----:B------:R-:W-:Y:S01]  /*4600*/  SHF.R.U32.HI R26, RZ, 0x1, R24 ;  /* 0x00000001ff1a7819 */ /* 0x000fe20000011618 */
[----:B------:R-:W-:Y:S01]  /*4610*/  ULDC.64 UR10, c[0x0][0x5d0] ;  /* 0x00017400000a7ab9 */ /* 0x000fe20000000a00 */
[----:B------:R-:W-:Y:S01]  /*4620*/  LOP3.LUT R6, R25, 0x1, RZ, 0xc0, !PT ;  /* 0x0000000119067812 */ /* 0x000fe200078ec0ff */
[----:B------:R-:W-:Y:S01]  /*4630*/  ULDC UR13, c[0x0][0x284] ;  /* 0x0000a100000d7ab9 */ /* 0x000fe20000000800 */
[----:B------:R-:W-:Y:S01]  /*4640*/  IADD3 R25, RZ, -R26, -R7 ;  /* 0x8000001aff197210 */ /* 0x000fe20007ffe807 */
[----:B------:R-:W-:-:S02]  /*4650*/  UIMAD UR5, UR12, UR10, URZ ;  /* 0x0000000a0c0572a4 */ /* 0x000fc4000f8e023f */
[----:B------:R-:W-:Y:S01]  /*4660*/  IMAD.U32 R33, RZ, RZ, UR10 ;  /* 0x0000000aff217e24 */ /* 0x000fe2000f8e00ff */
[----:B------:R-:W-:Y:S01]  /*4670*/  UISETP.LT.U32.AND UP0, UPT, UR24, 0x3, UP0 ;  /* 0x000000031800788c */ /* 0x000fe20008701070 */
[C---:B------:R-:W-:Y:S01]  /*4680*/  IMAD.SHL.U32 R24, R6.reuse, 0x40, RZ ;  /* 0x0000004006187824 */ /* 0x040fe200078e00ff */
[----:B------:R-:W-:Y:S01]  /*4690*/  UISETP.GE.U32.AND UP1, UPT, UR24, 0x3, UPT ;  /* 0x000000031800788c */ /* 0x000fe2000bf26070 */
[----:B------:R-:W-:Y:S01]  /*46a0*/  IMAD R27, R6, -0x40, R25 ;  /* 0xffffffc0061b7824 */ /* 0x000fe200078e0219 */
[----:B------:R-:W-:Y:S01]  /*46b0*/  LOP3.LUT R6, R0, 0x3, RZ, 0xc0, !PT ;  /* 0x0000000300067812 */ /* 0x000fe200078ec0ff */
[----:B------:R-:W-:Y:S01]  /*46c0*/  UIMAD UR6, UR27, UR11, UR5 ;  /* 0x0000000b1b0672a4 */ /* 0x000fe2000f8e0205 */
[----:B------:R-:W-:Y:S01]  /*46d0*/  LOP3.LUT R7, R24, 0x40, R7, 0xe2, !PT ;  /* 0x0000004018077812 */ /* 0x000fe200078ee207 */
[----:B------:R-:W-:Y:S01]  /*46e0*/  IMAD.SHL.U32 R24, R0, 0x2, RZ ;  /* 0x0000000200187824 */ /* 0x000fe200078e00ff */
[----:B0-----:R-:W-:Y:S01]  /*46f0*/  ISETP.GE.AND P0, PT, R31, R28, PT ;  /* 0x0000001c1f00720c */ /* 0x001fe20003f06270 */
[----:B------:R-:W-:Y:S01]  /*4700*/  IMAD R30, R6, -0x2, R28 ;  /* 0xfffffffe061e7824 */ /* 0x000fe200078e021c */
[----:B------:R-:W-:Y:S01]  /*4710*/  UIMAD.WIDE.U32 UR10, UR9, -0x55555555, URZ ;  /* 0xaaaaaaab090a78a5 */ /* 0x000fe2000f8e003f */
[----:B------:R-:W-:Y:S01]  /*4720*/  IMAD.SHL.U32 R6, R5, 0x80, RZ ;  /* 0x0000008005067824 */ /* 0x000fe200078e00ff */
[----:B------:R-:W-:Y:S01]  /*4730*/  LOP3.LUT R24, R31, 0x6, R24, 0xf8, !PT ;  /* 0x000000061f187812 */ /* 0x000fe200078ef818 */
[----:B------:R-:W-:Y:S01]  /*4740*/  USEL UR5, URZ, 0x1, !UP0 ;  /* 0x000000013f057887 */ /* 0x000fe2000c000000 */
[----:B------:R-:W-:Y:S01]  /*4750*/  IMAD.WIDE R28, R5, 0x80, RZ ;  /* 0x00000080051c7825 */ /* 0x000fe200078e02ff */
[----:B------:R-:W-:Y:S01]  /*4760*/  USHF.R.U32.HI UR10, URZ, 0x1, UR11 ;  /* 0x000000013f0a7899 */ /* 0x000fe2000801160b */
[C---:B------:R-:W-:Y:S01]  /*4770*/  ISETP.GE.OR P0, PT, R6.reuse, UR13, P0 ;  /* 0x0000000d06007c0c */ /* 0x040fe20008706670 */
[----:B------:R-:W-:Y:S01]  /*4780*/  ULOP3.LUT UR4, UR4, UR5, URZ, 0x3c, !UPT ;  /* 0x0000000504047292 */ /* 0x000fe2000f8e3c3f */
[----:B------:R-:W-:Y:S01]  /*4790*/  SHF.R.S32.HI R25, RZ, 0x1f, R24 ;  /* 0x0000001fff197819 */ /* 0x000fe20000011418 */
[----:B------:R-:W-:Y:S01]  /*47a0*/  UIMAD UR5, UR10, -0x3, UR9 ;  /* 0xfffffffd0a0578a4 */ /* 0x000fe2000f8e0209 */
[----:B------:R-:W-:Y:S01]  /*47b0*/  IADD3 R27, -R6, UR13, R27 ;  /* 0x0000000d061b7c10 */ /* 0x000fe2000fffe11b */
[----:B------:R-:W-:Y:S01]  /*47c0*/  @UP1 ULOP3.LUT UR4, UR4, 0x1, UR10, 0x78, !UPT ;  /* 0x0000000104041892 */ /* 0x000fe2000f8e780a */
[----:B------:R-:W-:Y:S01]  /*47d0*/  LOP3.LUT R35, R28, R7, R26, 0xfe, !PT ;  /* 0x000000071c237212 */ /* 0x000fe200078efe1a */
[----:B------:R-:W-:-:S04]  /*47e0*/  IMAD.WIDE.U32 R4, R33, UR27, R24 ;  /* 0x0000001b21047c25 */ /* 0x000fc8000f8e0018 */
[----:B------:R-:W-:Y:S02]  /*47f0*/  VIADD R5, R5, UR6 ;  /* 0x0000000605057c36 */ /* 0x000fe40008000000 */
[----:B------:R-:W-:Y:S02]  /*4800*/  IMAD.IADD R30, R30, 0x1, -R31 ;  /* 0x000000011e1e7824 */ /* 0x000fe400078e0a1f */
[----:B------:R-:W-:Y:S01]  /*4810*/  IMAD.MOV.U32 R26, RZ, RZ, -0x1 ;  /* 0xffffffffff1a7424 */ /* 0x000fe200078e00ff */
[----:B------:R-:W-:Y:S06]  /*4820*/  @P0 BRA `(.L_x_31) ;  /* 0x0000005c00180947 */ /* 0x000fec0003800000 */
[----:B------:R-:W0:Y:S01]  /*4830*/  LDC.64 R32, c[0x0][0x5c8] ;  /* 0x00017200ff207b82 */ /* 0x000e220000000a00 */
[----:B------:R-:W-:Y:S01]  /*4840*/  ULDC.64 UR10, c[0x0][0x5c0] ;  /* 0x00017000000a7ab9 */ /* 0x000fe20000000a00 */
[----:B------:R-:W-:Y:S01]  /*4850*/  BSSY B0, `(.L_x_31) ;  /* 0x00005c3000007945 */ /* 0x000fe20003800000 */
[-C--:B0-----:R-:W-:Y:S02]  /*4860*/  IMAD R6, R29, R32.reuse, RZ ;  /* 0x000000201d067224 */ /* 0x081fe400078e02ff */
[----:B------:R-:W-:-:S04]  /*4870*/  IMAD.WIDE.U32 R4, R35, R32, R4 ;  /* 0x0000002023047225 */ /* 0x000fc800078e0004 */
[----:B------:R-:W-:Y:S01]  /*4880*/  IMAD R31, R35, R33, R6 ;  /* 0x00000021231f7224 */ /* 0x000fe200078e0206 */
[----:B------:R-:W-:Y:S02]  /*4890*/  LEA R7, P0, R32, R4, 0x3 ;  /* 0x0000000420077211 */ /* 0x000fe400078018ff */
[----:B------:R-:W-:Y:S01]  /*48a0*/  IADD3 R6, P1, R4, UR10, RZ ;  /* 0x0000000a04067c10 */ /* 0x000fe2000ff3e0ff */
[----:B------:R-:W-:Y:S01]  /*48b0*/  IMAD.IADD R31, R5, 0x1, R31 ;  /* 0x00000001051f7824 */ /* 0x000fe200078e021f */
[----:B------:R-:W-:-:S04]  /*48c0*/  IADD3 R4, P2, R7, UR10, RZ ;  /* 0x0000000a07047c10 */ /* 0x000fc8000ff5e0ff */
[----:B------:R-:W-:Y:S02]  /*48d0*/  LEA.HI.X R5, R32, R31, R33, 0x3, P0 ;  /* 0x0000001f20057211 */ /* 0x000fe400000f1c21 */
[----:B------:R-:W-:Y:S02]  /*48e0*/  FSETP.NEU.AND P0, PT, RZ, UR25, PT ;  /* 0x00000019ff007c0b */ /* 0x000fe4000bf0d000 */
[----:B------:R-:W-:Y:S02]  /*48f0*/  IADD3.X R7, R31, UR11, RZ, P1, !PT ;  /* 0x0000000b1f077c10 */ /* 0x000fe40008ffe4ff */
[----:B------:R-:W-:-:S09]  /*4900*/  IADD3.X R5, R5, UR11, RZ, P2, !PT ;  /* 0x0000000b05057c10 */ /* 0x000fd200097fe4ff */
[----:B------:R-:W-:Y:S05]  /*4910*/  @!P0 BRA `(.L_x_32) ;  /* 0x0000004400388947 */ /* 0x000fea0003800000 */
[----:B------:R-:W-:Y:S01]  /*4920*/  ULDC.64 UR10, c[0x0][0x5b8] ;  /* 0x00016e00000a7ab9 */ /* 0x000fe20000000a00 */
[----:B------:R-:W-:Y:S01]  /*4930*/  ISETP.GE.AND P0, PT, R30, 0x1, PT ;  /* 0x000000011e00780c */ /* 0x000fe20003f06270 */
[----:B------:R-:W-:Y:S02]  /*4940*/  UIMAD UR6, UR12, UR10, URZ ;  /* 0x0000000a0c0672a4 */ /* 0x000fe4000f8e023f */
[----:B------:R-:W-:Y:S01]  /*4950*/  IMAD.U32 R33, RZ, RZ, UR10 ;  /* 0x0000000aff217e24 */ /* 0x000fe2000f8e00ff */
[----:B------:R-:W-:Y:S01]  /*4960*/  BSSY B1, `(.L_x_33) ;  /* 0x000000f000017945 */ /* 0x000fe20003800000 */
[----:B------:R-:W-:Y:S01]  /*4970*/  ISETP.LT.OR P4, PT, R27, 0x1, !P0 ;  /* 0x000000011b00780c */ /* 0x000fe20004781670 */
[----:B------:R-:W-:Y:S02]  /*4980*/  UIMAD UR6, UR27, UR11, UR6 ;  /* 0x0000000b1b0672a4 */ /* 0x000fe4000f8e0206 */
[----:B------:R-:W-:Y:S01]  /*4990*/  IMAD.WIDE.U32 R32, R33, UR27, R24 ;  /* 0x0000001b21207c25 */ /* 0x000fe2000f8e0018 */
[----:B------:R-:W-:Y:S01]  /*49a0*/  ULDC.64 UR12, c[0x0][0x5a8] ;  /* 0x00016a00000c7ab9 */ /* 0x000fe20000000a00 */
[----:B------:R-:W-:-:S02]  /*49b0*/  ULDC.64 UR10, c[0x0][0x5b0] ;  /* 0x00016c00000a7ab9 */ /* 0x000fc40000000a00 */
[----:B------:R-:W-:Y:S02]  /*49c0*/  IMAD R31, R29, UR10, RZ ;  /* 0x0000000a1d1f7c24 */ /* 0x000fe4000f8e02ff */
[----:B------:R-:W-:Y:S02]  /*49d0*/  VIADD R33, R33, UR6 ;  /* 0x0000000621217c36 */ /* 0x000fe40008000000 */
[C---:B------:R-:W-:Y:S02]  /*49e0*/  IMAD R31, R35.reuse, UR11, R31 ;  /* 0x0000000b231f7c24 */ /* 0x040fe4000f8e021f */
[----:B------:R-:W-:-:S03]  /*49f0*/  IMAD.WIDE.U32 R24, R35, UR10, R32 ;  /* 0x0000000a23187c25 */ /* 0x000fc6000f8e0020 */
[----:B------:R-:W-:-:S04]  /*4a00*/  IADD3 R24, P1, R24, UR12, RZ ;  /* 0x0000000c18187c10 */ /* 0x000fc8000ff3e0ff */
[--C-:B------:R-:W-:Y:S02]  /*4a10*/  IADD3.X R25, R25, UR13, R31.reuse, P1, !PT ;  /* 0x0000000d19197c10 */ /* 0x100fe40008ffe41f */
[----:B------:R-:W-:Y:S01]  /*4a20*/  PRMT R31, RZ, 0x7610, R31 ;  /* 0x00007610ff1f7816 */ /* 0x000fe2000000001f */
[----:B------:R-:W-:Y:S06]  /*4a30*/  @P4 BRA `(.L_x_34) ;  /* 0x0000000000044947 */ /* 0x000fec0003800000 */
[----:B------:R0:W5:Y:S02]  /*4a40*/  LDG.E.U8 R31, desc[UR30][R24.64] ;  /* 0x0000001e181f7981 */ /* 0x000164000c1e1100 */
.L_x_34:
[----:B------:R-:W-:Y:S05]  /*4a50*/  BSYNC B1 ;  /* 0x0000000000017941 */ /* 0x000fea0003800000 */
.L_x_33:
[----:B-----5:R-:W-:Y:S01]  /*4a60*/  LOP3.LUT R31, R31, 0xff, RZ, 0xc0, !PT ;  /* 0x000000ff1f1f7812 */ /* 0x020fe200078ec0ff */
[----:B------:R-:W-:Y:S01]  /*4a70*/  BSSY B1, `(.L_x_35) ;  /* 0x000000c000017945 */ /* 0x000fe20003800000 */
[----:B------:R-:W-:Y:S02]  /*4a80*/  ISETP.GE.AND P1, PT, R30, 0x2, PT ;  /* 0x000000021e00780c */ /* 0x000fe40003f26270 */
[----:B------:R-:W-:Y:S02]  /*4a90*/  F2FP.F16.E4M3.UNPACK_B R31, R31 ;  /* 0x0000001fff1f723e */ /* 0x000fe400020006ff */
[----:B------:R-:W-:-:S03]  /*4aa0*/  ISETP.LT.OR P2, PT, R27, 0x1, !P1 ;  /* 0x000000011b00780c */ /* 0x000fc60004f41670 */
[----:B------:R-:W-:-:S05]  /*4ab0*/  HADD2.F32 R31, -RZ, R31.H0_H0 ;  /* 0x2000001fff1f7230 */ /* 0x000fca0000004100 */
[----:B------:R-:W-:Y:S01]  /*4ac0*/  FMUL R34, R31, UR25 ;  /* 0x000000191f227c20 */ /* 0x000fe20008400000 */
[----:B------:R-:W-:-:S03]  /*4ad0*/  PRMT R31, RZ, 0x7610, R31 ;  /* 0x00007610ff1f7816 */ /* 0x000fc6000000001f */
[----:B------:R-:W-:-:S05]  /*4ae0*/  FFMA R34, R167, UR26, R34 ;  /* 0x0000001aa7227c23 */ /* 0x000fca0008000022 */
[----:B------:R-:W-:-:S05]  /*4af0*/  F2FP.SATFINITE.E4M3.F32.PACK_AB_MERGE_C R37, RZ, R34, RZ ;  /* 0x00000022ff25723e */ /* 0x000fca00048070ff */
[----:B------:R1:W-:Y:S01]  /*4b00*/  @!P4 STG.E.U8 desc[UR30][R6.64], R37 ;  /* 0x000000250600c986 */ /* 0x0003e2000c10111e */
[----:B------:R-:W-:Y:S05]  /*4b10*/  @P2 BRA `(.L_x_36) ;  /* 0x0000000000042947 */ /* 0x000fea0003800000 */
[----:B------:R2:W5:Y:S02]  /*4b20*/  LDG.E.U8 R31, desc[UR30][R24.64+0x1] ;  /* 0x0000011e181f7981 */ /* 0x000564000c1e1100 */
.L_x_36:
[----:B------:R-:W-:Y:S05]  /*4b30*/  BSYNC B1 ;  /* 0x0000000000017941 */ /* 0x000fea0003800000 */
.L_x_35:
[----:B-----5:R-:W-:Y:S01]  /*4b40*/  LOP3.LUT R31, R31, 0xff, RZ, 0xc0, !PT ;  /* 0x000000ff1f1f7812 */ /* 0x020fe200078ec0ff */
[----:B------:R-:W-:Y:S01]  /*4b50*/  BSSY B1, `(.L_x_37) ;  /* 0x0000012000017945 */ /* 0x000fe20003800000 */
[----:B------:R-:W-:Y:S02]  /*4b60*/  IADD3 R35, P4, R35, 0x8, RZ ;  /* 0x0000000823237810 */ /* 0x000fe40007f9e0ff */
[----:B------:R-:W-:Y:S02]  /*4b70*/  F2FP.F16.E4M3.UNPACK_B R31, R31 ;  /* 0x0000001fff1f723e */ /* 0x000fe400020006ff */
[----:B------:R-:W-:Y:S01]  /*4b80*/  ISETP.LT.OR P0, PT, R27, 0x9, !P0 ;  /* 0x000000091b00780c */ /* 0x000fe20004701670 */
[----:B------:R-:W-:Y:S02]  /*4b90*/  IMAD.X R28, RZ, RZ, R29, P4 ;  /* 0x000000ffff1c7224 */ /* 0x000fe400020e061d */
[----:B------:R-:W-:Y:S02]  /*4ba0*/  HADD2.F32 R31, -RZ, R31.H0_H0 ;  /* 0x2000001fff1f7230 */ /* 0x000fe40000004100 */
[----:B------:R-:W-:-:S02]  /*4bb0*/  IMAD R28, R28, UR10, RZ ;  /* 0x0000000a1c1c7c24 */ /* 0x000fc4000f8e02ff */
[----:B------:R-:W-:-:S04]  /*4bc0*/  IMAD.WIDE.U32 R32, R35, UR10, R32 ;  /* 0x0000000a23207c25 */ /* 0x000fc8000f8e0020 */
[----:B------:R-:W-:Y:S01]  /*4bd0*/  FMUL R31, R31, UR25 ;  /* 0x000000191f1f7c20 */ /* 0x000fe20008400000 */
[----:B------:R-:W-:-:S03]  /*4be0*/  IMAD R35, R35, UR11, R28 ;  /* 0x0000000b23237c24 */ /* 0x000fc6000f8e021c */
[----:B------:R-:W-:Y:S01]  /*4bf0*/  FFMA R31, R166, UR26, R31 ;  /* 0x0000001aa61f7c23 */ /* 0x000fe2000800001f */
[----:B------:R-:W-:-:S04]  /*4c00*/  IADD3 R28, P4, R32, UR12, RZ ;  /* 0x0000000c201c7c10 */ /* 0x000fc8000ff9e0ff */
[----:B-1----:R-:W-:Y:S02]  /*4c10*/  F2FP.SATFINITE.E4M3.F32.PACK_AB_MERGE_C R37, RZ, R31, RZ ;  /* 0x0000001fff25723e */ /* 0x002fe400048070ff */
[----:B------:R-:W-:Y:S02]  /*4c20*/  IADD3.X R29, R33, UR13, R35, P4, !PT ;  /* 0x0000000d211d7c10 */ /* 0x000fe4000a7fe423 */
[----:B------:R-:W-:Y:S01]  /*4c30*/  PRMT R31, RZ, 0x7610, R31 ;  /* 0x00007610ff1f7816 */ /* 0x000fe2000000001f */
[----:B------:R1:W-:Y:S01]  /*4c40*/  @!P2 STG.E.U8 desc[UR30][R6.64+0x1], R37 ;  /* 0x000001250600a986 */ /* 0x0003e2000c10111e */
[----:B------:R-:W-:Y:S05]  /*4c50*/  @P0 BRA `(.L_x_38) ;  /* 0x0000000000040947 */ /* 0x000fea0003800000 */
[----:B------:R3:W5:Y:S02]  /*4c60*/  LDG.E.U8 R31, desc[UR30][R28.64] ;  /* 0x0000001e1c1f7981 */ /* 0x000764000c1e1100 */
.L_x_38:
[----:B------:R-:W-:Y:S05]  /*4c70*/  BSYNC B1 ;  /* 0x0000000000017941 */ /* 0x000fea0003800000 */
.L_x_37:
[----:B-----5:R-:W-:Y:S01]  /*4c80*/  LOP3.LUT R31, R31, 0xff, RZ, 0xc0, !PT ;  /* 0x000000ff1f1f7812 */ /* 0x020fe200078ec0ff */
[----:B------:R-:W-:Y:S01]  /*4c90*/  BSSY B1, `(.L_x_39) ;  /* 0x000000b000017945 */ /* 0x000fe20003800000 */
[----:B------:R-:W-:Y:S02]  /*4ca0*/  ISETP.LT.OR P1, PT, R27, 0x9, !P1 ;  /* 0x000000091b00780c */ /* 0x000fe40004f21670 */
[----:B------:R-:W-:-:S05]  /*4cb0*/  F2FP.F16.E4M3.UNPACK_B R31, R31 ;  /* 0x0000001fff1f723e */ /* 0x000fca00020006ff */
        /* <DEDUP_REMOVED lines=8> */
.L_x_40:
[----:B------:R-:W-:Y:S05]  /*4d40*/  BSYNC B1 ;  /* 0x0000000000017941 */ /* 0x000fea0003800000 */
.L_x_39:
[----:B-----5:R-:W-:Y:S01]  /*4d50*/  LOP3.LUT R31, R31, 0xff, RZ, 0xc0, !PT ;  /* 0x000000ff1f1f7812 */ /* 0x020fe200078ec0ff */
[----:B------:R-:W-:Y:S01]  /*4d60*/  BSSY B1, `(.L_x_41) ;  /* 0x000000c000017945 */ /* 0x000fe20003800000 */
[----:B------:R-:W-:Y:S02]  /*4d70*/  ISETP.GE.AND P0, PT, R30, 0x9, PT ;  /* 0x000000091e00780c */ /* 0x000fe40003f06270 */
[----:B------:R-:W-:Y:S02]  /*4d80*/  F2FP.F16.E4M3.UNPACK_B R31, R31 ;  /* 0x0000001fff1f723e */ /* 0x000fe400020006ff */
[----:B------:R-:W-:-:S03]  /*4d90*/  ISETP.LT.OR P2, PT, R27, 0x1, !P0 ;  /* 0x000000011b00780c */ /* 0x000fc60004741670 */
[----:B------:R-:W-:-:S05]  /*4da0*/  HADD2.F32 R31, -RZ, R31.H0_H0 ;  /* 0x2000001fff1f7230 */ /* 0x000fca0000004100 */
[----:B------:R-:W-:-:S04]  /*4db0*/  FMUL R31, R31, UR25 ;  /* 0x000000191f1f7c20 */ /* 0x000fc80008400000 */
[----:B------:R-:W-:-:S05]  /*4dc0*/  FFMA R31, R164, UR26, R31 ;  /* 0x0000001aa41f7c23 */ /* 0x000fca000800001f */
[----:B----4-:R-:W-:Y:S02]  /*4dd0*/  F2FP.SATFINITE.E4M3.F32.PACK_AB_MERGE_C R33, RZ, R31, RZ ;  /* 0x0000001fff21723e */ /* 0x010fe400048070ff */
[----:B------:R-:W-:-:S03]  /*4de0*/  PRMT R31, RZ, 0x7610, R31 ;  /* 0x00007610ff1f7816 */ /* 0x000fc6000000001f */
[----:B------:R4:W-:Y:S01]  /*4df0*/  @!P1 STG.E.U8 desc[UR30][R4.64+0x1], R33 ;  /* 0x0000012104009986 */ /* 0x0009e2000c10111e */
[----:B------:R-:W-:Y:S05]  /*4e00*/  @P2 BRA `(.L_x_42) ;  /* 0x0000000000042947 */ /* 0x000fea0003800000 */
[----:B------:R0:W5:Y:S02]  /*4e10*/  LDG.E.U8 R31, desc[UR30][R24.64+0x8] ;  /* 0x0000081e181f7981 */ /* 0x000164000c1e1100 */
.L_x_42:
[----:B------:R-:W-:Y:S05]  /*4e20*/  BSYNC B1 ;  /* 0x0000000000017941 */ /* 0x000fea0003800000 */
.L_x_41:
        /* <DEDUP_REMOVED lines=9> */
[----:B----4-:R-:W-:-:S05]  /*4ec0*/  F2FP.SATFINITE.E4M3.F32.PACK_AB_MERGE_C R33, RZ, R32, RZ ;  /* 0x00000020ff21723e */ /* 0x010fca00048070ff */
[----:B------:R4:W-:Y:S01]  /*4ed0*/  @!P2 STG.E.U8 desc[UR30][R6.64+0x8], R33 ;  /* 0x000008210600a986 */ /* 0x0009e2000c10111e */
[----:B------:R-:W-:Y:S05]  /*4ee0*/  @P4 BRA `(.L_x_44) ;  /* 0x0000000000044947 */ /* 0x000fea0003800000 */
[----:B------:R0:W5:Y:S02]  /*4ef0*/  LDG.E.U8 R31, desc[UR30][R24.64+0x9] ;  /* 0x0000091e181f7981 */ /* 0x000164000c1e1100 */
.L_x_44:
[----:B------:R-:W-:Y:S05]  /*4f00*/  BSYNC B1 ;  /* 0x0000000000017941 */ /* 0x000fea0003800000 */
.L_x_43:
[----:B-----5:R-:W-:Y:S01]  /*4f10*/  LOP3.LUT R31, R31, 0xff, RZ, 0xc0, !PT ;  /* 0x000000ff1f1f7812 */ /* 0x020fe200078ec0ff */
[----:B------:R-:W-:Y:S01]  /*4f20*/  BSSY B1, `(.L_x_45) ;  /* 0x000000b000017945 */ /* 0x000fe20003800000 */
[----:B------:R-:W-:Y:S02]  /*4f30*/  ISETP.LT.OR P0, PT, R27, 0x9, !P0 ;  /* 0x000000091b00780c */ /* 0x000fe40004701670 */
[----:B------:R-:W-:-:S05]  /*4f40*/  F2FP.F16.E4M3.UNPACK_B R31, R31 ;  /* 0x0000001fff1f723e */ /* 0x000fca00020006ff */
        /* <DEDUP_REMOVED lines=8> */
.L_x_46:
[----:B------:R-:W-:Y:S05]  /*4fd0*/  BSYNC B1 ;  /* 0x0000000000017941 */ /* 0x000fea0003800000 */
.L_x_45:
        /* <DEDUP_REMOVED lines=12> */
.L_x_48:
[----:B------:R-:W-:Y:S05]  /*50a0*/  BSYNC B1 ;  /* 0x0000000000017941 */ /* 0x000fea0003800000 */
.L_x_47:
        /* <DEDUP_REMOVED lines=13> */
.L_x_50:
[----:B------:R-:W-:Y:S05]  /*5180*/  BSYNC B1 ;  /* 0x0000000000017941 */ /* 0x000fea0003800000 */
.L_x_49:
        /* <DEDUP_REMOVED lines=13> */
.L_x_52:
[----:B------:R-:W-:Y:S05]  /*5260*/  BSYNC B1 ;  /* 0x0000000000017941 */ /* 0x000fea0003800000 */
.L_x_51:
        /* <DEDUP_REMOVED lines=12> */
.L_x_54:
[----:B------:R-:W-:Y:S05]  /*5330*/  BSYNC B1 ;  /* 0x0000000000017941 */ /* 0x000fea0003800000 */
.L_x_53:
        /* <DEDUP_REMOVED lines=12> */
.L_x_56:
[----:B------:R-:W-:Y:S05]  /*5400*/  BSYNC B1 ;  /* 0x0000000000017941 */ /* 0x000fea0003800000 */
.L_x_55:
        /* <DEDUP_REMOVED lines=13> */
.L_x_58:
[----:B------:R-:W-:Y:S05]  /*54e0*/  BSYNC B1 ;  /* 0x0000000000017941 */ /* 0x000fea0003800000 */
.L_x_57:
        /* <DEDUP_REMOVED lines=13> */
.L_x_60:
[----:B------:R-:W-:Y:S05]  /*55c0*/  BSYNC B1 ;  /* 0x0000000000017941 */ /* 0x000fea0003800000 */
.L_x_59:
        /* <DEDUP_REMOVED lines=12> */
.L_x_62:
[----:B------:R-:W-:Y:S05]  /*5690*/  BSYNC B1 ;  /* 0x0000000000017941 */ /* 0x000fea0003800000 */
.L_x_61:
        /* <DEDUP_REMOVED lines=12> */
.L_x_64:
[----:B------:R-:W-:Y:S05]  /*5760*/  BSYNC B1 ;  /* 0x0000000000017941 */ /* 0x000fea0003800000 */
.L_x_63:
        /* <DEDUP_REMOVED lines=13> */
.L_x_66:
[----:B------:R-:W-:Y:S05]  /*5840*/  BSYNC B1 ;  /* 0x0000000000017941 */ /* 0x000fea0003800000 */
.L_x_65:
        /* <DEDUP_REMOVED lines=13> */
.L_x_68:
[----:B------:R-:W-:Y:S05]  /*5920*/  BSYNC B1 ;  /* 0x0000000000017941 */ /* 0x000fea0003800000 */
.L_x_67:
        /* <DEDUP_REMOVED lines=12> */
.L_x_70:
[----:B------:R-:W-:Y:S05]  /*59f0*/  BSYNC B1 ;  /* 0x0000000000017941 */ /* 0x000fea0003800000 */
.L_x_69:
        /* <DEDUP_REMOVED lines=12> */
.L_x_72:
[----:B------:R-:W-:Y:S05]  /*5ac0*/  BSYNC B1 ;  /* 0x0000000000017941 */ /* 0x000fea0003800000 */
.L_x_71:
        /* <DEDUP_REMOVED lines=13> */
.L_x_74:
[----:B------:R-:W-:Y:S05]  /*5ba0*/  BSYNC B1 ;  /* 0x0000000000017941 */ /* 0x000fea0003800000 */
.L_x_73:
        /* <DEDUP_REMOVED lines=13> */
.L_x_76:
[----:B------:R-:W-:Y:S05]  /*5c80*/  BSYNC B1 ;  /* 0x0000000000017941 */ /* 0x000fea0003800000 */
.L_x_75:
        /* <DEDUP_REMOVED lines=12> */
.L_x_78:
[----:B------:R-:W-:Y:S05]  /*5d50*/  BSYNC B1 ;  /* 0x0000000000017941 */ /* 0x000fea0003800000 */
.L_x_77:
        /* <DEDUP_REMOVED lines=12> */
.L_x_80:
[----:B------:R-:W-:Y:S05]  /*5e20*/  BSYNC B1 ;  /* 0x0000000000017941 */ /* 0x000fea0003800000 */
.L_x_79:
        /* <DEDUP_REMOVED lines=13> */
.L_x_82:
[----:B------:R-:W-:Y:S05]  /*5f00*/  BSYNC B1 ;  /* 0x0000000000017941 */ /* 0x000fea0003800000 */
.L_x_81:
        /* <DEDUP_REMOVED lines=13> */
.L_x_84:
[----:B------:R-:W-:Y:S05]  /*5fe0*/  BSYNC B1 ;  /* 0x0000000000017941 */ /* 0x000fea0003800000 */
.L_x_83:
        /* <DEDUP_REMOVED lines=12> */
.L_x_86:
[----:B------:R-:W-:Y:S05]  /*60b0*/  BSYNC B1 ;  /* 0x0000000000017941 */ /* 0x000fea0003800000 */
.L_x_85:
        /* <DEDUP_REMOVED lines=12> */
.L_x_88:
[----:B------:R-:W-:Y:S05]  /*6180*/  BSYNC B1 ;  /* 0x0000000000017941 */ /* 0x000fea0003800000 */
.L_x_87:
        /* <DEDUP_REMOVED lines=13> */
.L_x_90:
[----:B------:R-:W-:Y:S05]  /*6260*/  BSYNC B1 ;  /* 0x0000000000017941 */ /* 0x000fea0003800000 */
.L_x_89:
        /* <DEDUP_REMOVED lines=13> */
.L_x_92:
[----:B------:R-:W-:Y:S05]  /*6340*/  BSYNC B1 ;  /* 0x0000000000017941 */ /* 0x000fea0003800000 */
.L_x_91:
        /* <DEDUP_REMOVED lines=12> */
.L_x_94:
[----:B------:R-:W-:Y:S05]  /*6410*/  BSYNC B1 ;  /* 0x0000000000017941 */ /* 0x000fea0003800000 */
.L_x_93:
        /* <DEDUP_REMOVED lines=12> */
.L_x_96:
[----:B------:R-:W-:Y:S05]  /*64e0*/  BSYNC B1 ;  /* 0x0000000000017941 */ /* 0x000fea0003800000 */
.L_x_95:
        /* <DEDUP_REMOVED lines=13> */
.L_x_98:
[----:B------:R-:W-:Y:S05]  /*65c0*/  BSYNC B1 ;  /* 0x0000000000017941 */ /* 0x000fea0003800000 */
.L_x_97:
        /* <DEDUP_REMOVED lines=13> */
.L_x_100:
[----:B------:R-:W-:Y:S05]  /*66a0*/  BSYNC B1 ;  /* 0x0000000000017941 */ /* 0x000fea0003800000 */
.L_x_99:
        /* <DEDUP_REMOVED lines=12> */
.L_x_102:
[----:B------:R-:W-:Y:S05]  /*6770*/  BSYNC B1 ;  /* 0x0000000000017941 */ /* 0x000fea0003800000 */
.L_x_101:
        /* <DEDUP_REMOVED lines=12> */
.L_x_104:
[----:B------:R-:W-:Y:S05]  /*6840*/  BSYNC B1 ;  /* 0x0000000000017941 */ /* 0x000fea0003800000 */
.L_x_103:
        /* <DEDUP_REMOVED lines=13> */
.L_x_106:
[----:B------:R-:W-:Y:S05]  /*6920*/  BSYNC B1 ;  /* 0x0000000000017941 */ /* 0x000fea0003800000 */
.L_x_105:
        /* <DEDUP_REMOVED lines=13> */
.L_x_108:
[----:B------:R-:W-:Y:S05]  /*6a00*/  BSYNC B1 ;  /* 0x0000000000017941 */ /* 0x000fea0003800000 */
.L_x_107:
        /* <DEDUP_REMOVED lines=12> */
.L_x_110:
[----:B------:R-:W-:Y:S05]  /*6ad0*/  BSYNC B1 ;  /* 0x0000000000017941 */ /* 0x000fea0003800000 */
.L_x_109:
        /* <DEDUP_REMOVED lines=12> */
.L_x_112:
[----:B------:R-:W-:Y:S05]  /*6ba0*/  BSYNC B1 ;  /* 0x0000000000017941 */ /* 0x000fea0003800000 */
.L_x_111:
        /* <DEDUP_REMOVED lines=13> */
.L_x_114:
[----:B------:R-:W-:Y:S05]  /*6c80*/  BSYNC B1 ;  /* 0x0000000000017941 */ /* 0x000fea0003800000 */
.L_x_113:
        /* <DEDUP_REMOVED lines=13> */
.L_x_116:
[----:B------:R-:W-:Y:S05]  /*6d60*/  BSYNC B1 ;  /* 0x0000000000017941 */ /* 0x000fea0003800000 */
.L_x_115:
        /* <DEDUP_REMOVED lines=12> */
.L_x_118:
[----:B------:R-:W-:Y:S05]  /*6e30*/  BSYNC B1 ;  /* 0x0000000000017941 */ /* 0x000fea0003800000 */
.L_x_117:
        /* <DEDUP_REMOVED lines=12> */
.L_x_120:
[----:B------:R-:W-:Y:S05]  /*6f00*/  BSYNC B1 ;  /* 0x0000000000017941 */ /* 0x000fea0003800000 */
.L_x_119:
        /* <DEDUP_REMOVED lines=13> */
.L_x_122:
[----:B------:R-:W-:Y:S05]  /*6fe0*/  BSYNC B1 ;  /* 0x0000000000017941 */ /* 0x000fea0003800000 */
.L_x_121:
        /* <DEDUP_REMOVED lines=13> */
.L_x_124:
[----:B------:R-:W-:Y:S05]  /*70c0*/  BSYNC B1 ;  /* 0x0000000000017941 */ /* 0x000fea0003800000 */
.L_x_123:
        /* <DEDUP_REMOVED lines=12> */
.L_x_126:
[----:B------:R-:W-:Y:S05]  /*7190*/  BSYNC B1 ;  /* 0x0000000000017941 */ /* 0x000fea0003800000 */
.L_x_125:
        /* <DEDUP_REMOVED lines=12> */
.L_x_128:
[----:B------:R-:W-:Y:S05]  /*7260*/  BSYNC B1 ;  /* 0x0000000000017941 */ /* 0x000fea0003800000 */
.L_x_127:
        /* <DEDUP_REMOVED lines=13> */
.L_x_130:
[----:B------:R-:W-:Y:S05]  /*7340*/  BSYNC B1 ;  /* 0x0000000000017941 */ /* 0x000fea0003800000 */
.L_x_129:
        /* <DEDUP_REMOVED lines=13> */
.L_x_132:
[----:B------:R-:W-:Y:S05]  /*7420*/  BSYNC B1 ;  /* 0x0000000000017941 */ /* 0x000fea0003800000 */
.L_x_131:
        /* <DEDUP_REMOVED lines=12> */
.L_x_134:
[----:B------:R-:W-:Y:S05]  /*74f0*/  BSYNC B1 ;  /* 0x0000000000017941 */ /* 0x000fea0003800000 */
.L_x_133:
        /* <DEDUP_REMOVED lines=12> */
.L_x_136:
[----:B------:R-:W-:Y:S05]  /*75c0*/  BSYNC B1 ;  /* 0x0000000000017941 */ /* 0x000fea0003800000 */
.L_x_135:
        /* <DEDUP_REMOVED lines=13> */
.L_x_138:
[----:B------:R-:W-:Y:S05]  /*76a0*/  BSYNC B1 ;  /* 0x0000000000017941 */ /* 0x000fea0003800000 */
.L_x_137:
[----:B-----5:R-:W-:Y:S01]  /*76b0*/  LOP3.LUT R31, R31, 0xff, RZ, 0xc0, !PT ;  /* 0x000000ff1f1f7812 */ /* 0x020fe200078ec0ff */
[----:B------:R-:W-:Y:S01]  /*76c0*/  BSSY B1, `(.L_x_139) ;  /* 0x000000c000017945 */ /* 0x000fe20003800000 */
[----:B------:R-:W-:Y:S02]  /*76d0*/  ISETP.GE.AND P1, PT, R30, 0x6a, PT ;  /* 0x0000006a1e00780c */ /* 0x000fe40003f26270 */
[----:B------:R-:W-:Y:S02]  /*76e0*/  F2FP.F16.E4M3.UNPACK_B R31, R31 ;  /* 0x0000001fff1f723e */ /* 0x000fe400020006ff */
[----:B------:R-:W-:-:S03]  /*76f0*/  ISETP.LT.OR P4, PT, R27, 0x1, !P1 ;  /* 0x000000011b00780c */ /* 0x000fc60004f81670 */
[----:B------:R-:W-:-:S05]  /*7700*/  HADD2.F32 R31, -RZ, R31.H0_H0 ;  /* 0x2000001fff1f7230 */ /* 0x000fca0000004100 */
[----:B------:R-:W-:-:S04]  /*7710*/  FMUL R32, R31, UR25 ;  /* 0x000000191f207c20 */ /* 0x000fc80008400000 */
[----:B------:R-:W-:Y:S01]  /*7720*/  FFMA R32, R19, UR26, R32 ;  /* 0x0000001a13207c23 */ /* 0x000fe20008000020 */
[----:B------:R-:W-:-:S04]  /*7730*/  PRMT R19, RZ, 0x7610, R19 ;  /* 0x00007610ff137816 */ /* 0x000fc80000000013 */
[----:B------:R-:W-:-:S05]  /*7740*/  F2FP.SATFINITE.E4M3.F32.PACK_AB_MERGE_C R31, RZ, R32, RZ ;  /* 0x00000020ff1f723e */ /* 0x000fca00048070ff */
[----:B------:R0:W-:Y:S01]  /*7750*/  @!P2 STG.E.U8 desc[UR30][R6.64+0x68], R31 ;  /* 0x0000681f0600a986 */ /* 0x0001e2000c10111e */
[----:B------:R-:W-:Y:S05]  /*7760*/  @P4 BRA `(.L_x_140) ;  /* 0x0000000000044947 */ /* 0x000fea0003800000 */
[----:B------:R0:W5:Y:S02]  /*7770*/  LDG.E.U8 R19, desc[UR30][R24.64+0x69] ;  /* 0x0000691e18137981 */ /* 0x000164000c1e1100 */
.L_x_140:
[----:B------:R-:W-:Y:S05]  /*7780*/  BSYNC B1 ;  /* 0x0000000000017941 */ /* 0x000fea0003800000 */
.L_x_139:
[----:B-----5:R-:W-:Y:S01]  /*7790*/  LOP3.LUT R19, R19, 0xff, RZ, 0xc0, !PT ;  /* 0x000000ff13137812 */ /* 0x020fe200078ec0ff */
[----:B------:R-:W-:Y:S01]  /*77a0*/  BSSY B1, `(.L_x_141) ;  /* 0x000000b000017945 */ /* 0x000fe20003800000 */
[----:B------:R-:W-:Y:S02]  /*77b0*/  ISETP.LT.OR P0, PT, R27, 0x9, !P0 ;  /* 0x000000091b00780c */ /* 0x000fe40004701670 */
[----:B------:R-:W-:-:S05]  /*77c0*/  F2FP.F16.E4M3.UNPACK_B R19, R19 ;  /* 0x00000013ff13723e */ /* 0x000fca00020006ff */
[----:B------:R-:W-:-:S05]  /*77d0*/  HADD2.F32 R19, -RZ, R19.H0_H0 ;  /* 0x20000013ff137230 */ /* 0x000fca0000004100 */
[----:B------:R-:W-:-:S04]  /*77e0*/  FMUL R19, R19, UR25 ;  /* 0x0000001913137c20 */ /* 0x000fc80008400000 */
[----:B------:R-:W-:-:S05]  /*77f0*/  FFMA R19, R112, UR26, R19 ;  /* 0x0000001a70137c23 */ /* 0x000fca0008000013 */
[----:B0-----:R-:W-:Y:S02]  /*7800*/  F2FP.SATFINITE.E4M3.F32.PACK_AB_MERGE_C R31, RZ, R19, RZ ;  /* 0x00000013ff1f723e */ /* 0x001fe400048070ff */
[----:B------:R-:W-:-:S03]  /*7810*/  PRMT R19, RZ, 0x7610, R19 ;  /* 0x00007610ff137816 */ /* 0x000fc60000000013 */
[----:B------:R0:W-:Y:S01]  /*7820*/  @!P4 STG.E.U8 desc[UR30][R6.64+0x69], R31 ;  /* 0x0000691f0600c986 */ /* 0x0001e2000c10111e */
[----:B------:R-:W-:Y:S05]  /*7830*/  @P0 BRA `(.L_x_142) ;  /* 0x0000000000040947 */ /* 0x000fea0003800000 */
[----:B------:R0:W5:Y:S02]  /*7840*/  LDG.E.U8 R19, desc[UR30][R28.64+0x68] ;  /* 0x0000681e1c137981 */ /* 0x000164000c1e1100 */
.L_x_142:
[----:B------:R-:W-:Y:S05]  /*7850*/  BSYNC B1 ;  /* 0x0000000000017941 */ /* 0x000fea0003800000 */
.L_x_141:
        /* <DEDUP_REMOVED lines=8> */
[----:B0-----:R-:W-:-:S05]  /*78e0*/  F2FP.SATFINITE.E4M3.F32.PACK_AB_MERGE_C R31, RZ, R32, RZ ;  /* 0x00000020ff1f723e */ /* 0x001fca00048070ff */
[----:B------:R0:W-:Y:S01]  /*78f0*/  @!P0 STG.E.U8 desc[UR30][R4.64+0x68], R31 ;  /* 0x0000681f04008986 */ /* 0x0001e2000c10111e */
[----:B------:R-:W-:Y:S05]  /*7900*/  @P1 BRA `(.L_x_144) ;  /* 0x0000000000041947 */ /* 0x000fea0003800000 */
[----:B------:R0:W5:Y:S02]  /*7910*/  LDG.E.U8 R19, desc[UR30][R28.64+0x69] ;  /* 0x0000691e1c137981 */ /* 0x000164000c1e1100 */
.L_x_144:
[----:B------:R-:W-:Y:S05]  /*7920*/  BSYNC B1 ;  /* 0x0000000000017941 */ /* 0x000fea0003800000 */
.L_x_143:
        /* <DEDUP_REMOVED lines=13> */
.L_x_146:
[----:B------:R-:W-:Y:S05]  /*7a00*/  BSYNC B1 ;  /* 0x0000000000017941 */ /* 0x000fea0003800000 */
.L_x_145:
        /* <DEDUP_REMOVED lines=13> */
.L_x_148:
[----:B------:R-:W-:Y:S05]  /*7ae0*/  BSYNC B1 ;  /* 0x0000000000017941 */ /* 0x000fea0003800000 */
.L_x_147:
        /* <DEDUP_REMOVED lines=12> */
.L_x_150:
[----:B------:R-:W-:Y:S05]  /*7bb0*/  BSYNC B1 ;  /* 0x0000000000017941 */ /* 0x000fea0003800000 */
.L_x_149:
        /* <DEDUP_REMOVED lines=12> */
.L_x_152:
[----:B------:R-:W-:Y:S05]  /*7c80*/  BSYNC B1 ;  /* 0x0000000000017941 */ /* 0x000fea0003800000 */
.L_x_151:
        /* <DEDUP_REMOVED lines=13> */
.L_x_154:
[----:B------:R-:W-:Y:S05]  /*7d60*/  BSYNC B1 ;  /* 0x0000000000017941 */ /* 0x000fea0003800000 */
.L_x_153:
        /* <DEDUP_REMOVED lines=13> */
.L_x_156:
[----:B------:R-:W-:Y:S05]  /*7e40*/  BSYNC B1 ;  /* 0x0000000000017941 */ /* 0x000fea0003800000 */
.L_x_155:
        /* <DEDUP_REMOVED lines=12> */
.L_x_158:
[----:B------:R-:W-:Y:S05]  /*7f10*/  BSYNC B1 ;  /* 0x0000000000017941 */ /* 0x000fea0003800000 */
.L_x_157:
        /* <DEDUP_REMOVED lines=12> */
.L_x_160:
[----:B------:R-:W-:Y:S05]  /*7fe0*/  BSYNC B1 ;  /* 0x0000000000017941 */ /* 0x000fea0003800000 */
.L_x_159:
        /* <DEDUP_REMOVED lines=13> */
.L_x_162:
[----:B------:R-:W-:Y:S05]  /*80c0*/  BSYNC B1 ;  /* 0x0000000000017941 */ /* 0x000fea0003800000 */
.L_x_161:
        /* <DEDUP_REMOVED lines=13> */
.L_x_164:
[----:B------:R-:W-:Y:S05]  /*81a0*/  BSYNC B1 ;  /* 0x0000000000017941 */ /* 0x000fea0003800000 */
.L_x_163:
        /* <DEDUP_REMOVED lines=12> */
.L_x_166:
[----:B------:R-:W-:Y:S05]  /*8270*/  BSYNC B1 ;  /* 0x0000000000017941 */ /* 0x000fea0003800000 */
.L_x_165:
        /* <DEDUP_REMOVED lines=12> */
.L_x_168:
[----:B------:R-:W-:Y:S05]  /*8340*/  BSYNC B1 ;  /* 0x0000000000017941 */ /* 0x000fea0003800000 */
.L_x_167:
        /* <DEDUP_REMOVED lines=13> */
.L_x_170:
[----:B------:R-:W-:Y:S05]  /*8420*/  BSYNC B1 ;  /* 0x0000000000017941 */ /* 0x000fea0003800000 */
.L_x_169:
        /* <DEDUP_REMOVED lines=13> */
.L_x_172:
[----:B------:R-:W-:Y:S05]  /*8500*/  BSYNC B1 ;  /* 0x0000000000017941 */ /* 0x000fea0003800000 */
.L_x_171:
[----:B-----5:R-:W-:Y:S01]  /*8510*/  LOP3.LUT R14, R14, 0xff, RZ, 0xc0, !PT ;  /* 0x000000ff0e0e7812 */ /* 0x020fe200078ec0ff */
[----:B------:R-:W-:Y:S01]  /*8520*/  BSSY B1, `(.L_x_173) ;  /* 0x000000b000017945 */ /* 0x000fe20003800000 */
[----:B------:R-:W-:Y:S02]  /*8530*/  ISETP.LT.OR P0, PT, R27, 0x9, !P0 ;  /* 0x000000091b00780c */ /* 0x000fe40004701670 */
[----:B------:R-:W-:-:S05]  /*8540*/  F2FP.F16.E4M3.UNPACK_B R14, R14 ;  /* 0x0000000eff0e723e */ /* 0x000fca00020006ff */
[----:B------:R-:W-:-:S05]  /*8550*/  HADD2.F32 R14, -RZ, R14.H0_H0 ;  /* 0x2000000eff0e7230 */ /* 0x000fca0000004100 */
[----:B0-----:R-:W-:Y:S01]  /*8560*/  FMUL R19, R14, UR25 ;  /* 0x000000190e137c20 */ /* 0x001fe20008400000 */
[----:B------:R-:W-:-:S03]  /*8570*/  PRMT R14, RZ, 0x7610, R14 ;  /* 0x00007610ff0e7816 */ /* 0x000fc6000000000e */
[----:B------:R-:W-:-:S05]  /*8580*/  FFMA R19, R20, UR26, R19 ;  /* 0x0000001a14137c23 */ /* 0x000fca0008000013 */
[----:B------:R-:W-:-:S05]  /*8590*/  F2FP.SATFINITE.E4M3.F32.PACK_AB_MERGE_C R19, RZ, R19, RZ ;  /* 0x00000013ff13723e */ /* 0x000fca00048070ff */
[----:B------:R0:W-:Y:S01]  /*85a0*/  @!P4 STG.E.U8 desc[UR30][R6.64+0x89], R19 ;  /* 0x000089130600c986 */ /* 0x0001e2000c10111e */
[----:B------:R-:W-:Y:S05]  /*85b0*/  @P0 BRA `(.L_x_174) ;  /* 0x0000000000040947 */ /* 0x000fea0003800000 */
[----:B------:R0:W5:Y:S02]  /*85c0*/  LDG.E.U8 R14, desc[UR30][R28.64+0x88] ;  /* 0x0000881e1c0e7981 */ /* 0x000164000c1e1100 */
.L_x_174:
[----:B------:R-:W-:Y:S05]  /*85d0*/  BSYNC B1 ;  /* 0x0000000000017941 */ /* 0x000fea0003800000 */
.L_x_173:
[----:B-----5:R-:W-:Y:S01]  /*85e0*/  LOP3.LUT R14, R14, 0xff, RZ, 0xc0, !PT ;  /* 0x000000ff0e0e7812 */ /* 0x020fe200078ec0ff */
[----:B------:R-:W-:Y:S01]  /*85f0*/  BSSY B1, `(.L_x_175) ;  /* 0x000000b000017945 */ /* 0x000fe20003800000 */
[----:B------:R-:W-:Y:S02]  /*8600*/  ISETP.LT.OR P1, PT, R27, 0x9, !P1 ;  /* 0x000000091b00780c */ /* 0x000fe40004f21670 */
[----:B------:R-:W-:-:S05]  /*8610*/  F2FP.F16.E4M3.UNPACK_B R14, R14 ;  /* 0x0000000eff0e723e */ /* 0x000fca00020006ff */
[----:B------:R-:W-:-:S05]  /*8620*/  HADD2.F32 R14, -RZ, R14.H0_H0 ;  /* 0x2000000eff0e7230 */ /* 0x000fca0000004100 */
[----:B------:R-:W-:-:S04]  /*8630*/  FMUL R14, R14, UR25 ;  /* 0x000000190e0e7c20 */ /* 0x000fc80008400000 */
[----:B------:R-:W-:-:S05]  /*8640*/  FFMA R14, R17, UR26, R14 ;  /* 0x0000001a110e7c23 */ /* 0x000fca000800000e */
[----:B------:R-:W-:Y:S02]  /*8650*/  F2FP.SATFINITE.E4M3.F32.PACK_AB_MERGE_C R17, RZ, R14, RZ ;  /* 0x0000000eff11723e */ /* 0x000fe400048070ff */
[----:B------:R-:W-:-:S03]  /*8660*/  PRMT R14, RZ, 0x7610, R14 ;  /* 0x00007610ff0e7816 */ /* 0x000fc6000000000e */
[----:B------:R0:W-:Y:S01]  /*8670*/  @!P0 STG.E.U8 desc[UR30][R4.64+0x88], R17 ;  /* 0x0000881104008986 */ /* 0x0001e2000c10111e */
[----:B------:R-:W-:Y:S05]  /*8680*/  @P1 BRA `(.L_x_176) ;  /* 0x0000000000041947 */ /* 0x000fea0003800000 */
[----:B------:R0:W5:Y:S02]  /*8690*/  LDG.E.U8 R14, desc[UR30][R28.64+0x89] ;  /* 0x0000891e1c0e7981 */ /* 0x000164000c1e1100 */
.L_x_176:
[----:B------:R-:W-:Y:S05]  /*86a0*/  BSYNC B1 ;  /* 0x0000000000017941 */ /* 0x000fea0003800000 */
.L_x_175:
[----:B-----5:R-:W-:Y:S01]  /*86b0*/  LOP3.LUT R14, R14, 0xff, RZ, 0xc0, !PT ;  /* 0x000000ff0e0e7812 */ /* 0x020fe200078ec0ff */
[----:B------:R-:W-:Y:S01]  /*86c0*/  BSSY B1, `(.L_x_177) ;  /* 0x000000c000017945 */ /* 0x000fe20003800000 */
[----:B------:R-:W-:Y:S02]  /*86d0*/  ISETP.GE.AND P0, PT, R30, 0x91, PT ;  /* 0x000000911e00780c */ /* 0x000fe40003f06270 */
[----:B------:R-:W-:Y:S02]  /*86e0*/  F2FP.F16.E4M3.UNPACK_B R14, R14 ;  /* 0x0000000eff0e723e */ /* 0x000fe400020006ff */
[----:B------:R-:W-:-:S03]  /*86f0*/  ISETP.LT.OR P2, PT, R27, 0x1, !P0 ;  /* 0x000000011b00780c */ /* 0x000fc60004741670 */
        /* <DEDUP_REMOVED lines=8> */
.L_x_178:
[----:B------:R-:W-:Y:S05]  /*8780*/  BSYNC B1 ;  /* 0x0000000000017941 */ /* 0x000fea0003800000 */
.L_x_177:
        /* <DEDUP_REMOVED lines=13> */
.L_x_180:
[----:B------:R-:W-:Y:S05]  /*8860*/  BSYNC B1 ;  /* 0x0000000000017941 */ /* 0x000fea0003800000 */
.L_x_179:
        /* <DEDUP_REMOVED lines=12> */
.L_x_182:
[----:B------:R-:W-:Y:S05]  /*8930*/  BSYNC B1 ;  /* 0x0000000000017941 */ /* 0x000fea0003800000 */
.L_x_181:
[----:B-----5:R-:W-:Y:S01]  /*8940*/  LOP3.LUT R14, R14, 0xff, RZ, 0xc0, !PT ;  /* 0x000000ff0e0e7812 */ /* 0x020fe200078ec0ff */
[----:B------:R-:W-:Y:S01]  /*8950*/  BSSY B1, `(.L_x_183) ;  /* 0x000000b000017945 */ /* 0x000fe20003800000 */
[----:B------:R-:W-:Y:S02]  /*8960*/  ISETP.LT.OR P1, PT, R27, 0x9, !P1 ;  /* 0x000000091b00780c */ /* 0x000fe40004f21670 */
[----:B------:R-:W-:-:S05]  /*8970*/  F2FP.F16.E4M3.UNPACK_B R14, R14 ;  /* 0x0000000eff0e723e */ /* 0x000fca00020006ff */
[----:B------:R-:W-:-:S05]  /*8980*/  HADD2.F32 R14, -RZ, R14.H0_H0 ;  /* 0x2000000eff0e7230 */ /* 0x000fca0000004100 */
[----:B------:R-:W-:-:S04]  /*8990*/  FMUL R14, R14, UR25 ;  /* 0x000000190e0e7c20 */ /* 0x000fc80008400000 */
[----:B------:R-:W-:Y:S01]  /*89a0*/  FFMA R14, R13, UR26, R14 ;  /* 0x0000001a0d0e7c23 */ /* 0x000fe2000800000e */
[----:B------:R-:W-:-:S04]  /*89b0*/  PRMT R13, RZ, 0x7610, R13 ;  /* 0x00007610ff0d7816 */ /* 0x000fc8000000000d */
[----:B0-----:R-:W-:-:S05]  /*89c0*/  F2FP.SATFINITE.E4M3.F32.PACK_AB_MERGE_C R15, RZ, R14, RZ ;  /* 0x0000000eff0f723e */ /* 0x001fca00048070ff */
[----:B------:R0:W-:Y:S01]  /*89d0*/  @!P0 STG.E.U8 desc[UR30][R4.64+0x90], R15 ;  /* 0x0000900f04008986 */ /* 0x0001e2000c10111e */
[----:B------:R-:W-:Y:S05]  /*89e0*/  @P1 BRA `(.L_x_184) ;  /* 0x0000000000041947 */ /* 0x000fea0003800000 */
[----:B------:R0:W5:Y:S02]  /*89f0*/  LDG.E.U8 R13, desc[UR30][R28.64+0x91] ;  /* 0x0000911e1c0d7981 */ /* 0x000164000c1e1100 */
.L_x_184:
[----:B------:R-:W-:Y:S05]  /*8a00*/  BSYNC B1 ;  /* 0x0000000000017941 */ /* 0x000fea0003800000 */
.L_x_183:
        /* <DEDUP_REMOVED lines=13> */
.L_x_186:
[----:B------:R-:W-:Y:S05]  /*8ae0*/  BSYNC B1 ;  /* 0x0000000000017941 */ /* 0x000fea0003800000 */
.L_x_185:
        /* <DEDUP_REMOVED lines=13> */
.L_x_188:
[----:B------:R-:W-:Y:S05]  /*8bc0*/  BSYNC B1 ;  /* 0x0000000000017941 */ /* 0x000fea0003800000 */
.L_x_187:
        /* <DEDUP_REMOVED lines=12> */
.L_x_190:
[----:B------:R-:W-:Y:S05]  /*8c90*/  BSYNC B1 ;  /* 0x0000000000017941 */ /* 0x000fea0003800000 */
.L_x_189:
[----:B-----5:R-:W-:Y:S01]  /*8ca0*/  LOP3.LUT R8, R8, 0xff, RZ, 0xc0, !PT ;  /* 0x000000ff08087812 */ /* 0x020fe200078ec0ff */
[----:B------:R-:W-:Y:S01]  /*8cb0*/  BSSY B1, `(.L_x_191) ;  /* 0x000000b000017945 */ /* 0x000fe20003800000 */
[----:B------:R-:W-:Y:S02]  /*8cc0*/  ISETP.LT.OR P1, PT, R27, 0x9, !P1 ;  /* 0x000000091b00780c */ /* 0x000fe40004f21670 */
[----:B------:R-:W-:Y:S02]  /*8cd0*/  F2FP.F16.E4M3.UNPACK_B R8, R8 ;  /* 0x00000008ff08723e */ /* 0x000fe400020006ff */
[----:B01----:R-:W-:-:S03]  /*8ce0*/  PRMT R6, RZ, 0x7610, R6 ;  /* 0x00007610ff067816 */ /* 0x003fc60000000006 */
[----:B------:R-:W-:-:S05]  /*8cf0*/  HADD2.F32 R8, -RZ, R8.H0_H0 ;  /* 0x20000008ff087230 */ /* 0x000fca0000004100 */
[----:B------:R-:W-:-:S04]  /*8d00*/  FMUL R8, R8, UR25 ;  /* 0x0000001908087c20 */ /* 0x000fc80008400000 */
[----:B------:R-:W-:-:S05]  /*8d10*/  FFMA R8, R11, UR26, R8 ;  /* 0x0000001a0b087c23 */ /* 0x000fca0008000008 */
[----:B------:R-:W-:-:S05]  /*8d20*/  F2FP.SATFINITE.E4M3.F32.PACK_AB_MERGE_C R7, RZ, R8, RZ ;  /* 0x00000008ff07723e */ /* 0x000fca00048070ff */
[----:B------:R0:W-:Y:S01]  /*8d30*/  @!P0 STG.E.U8 desc[UR30][R4.64+0x98], R7 ;  /* 0x0000980704008986 */ /* 0x0001e2000c10111e */
[----:B------:R-:W-:Y:S05]  /*8d40*/  @P1 BRA `(.L_x_192) ;  /* 0x0000000000041947 */ /* 0x000fea0003800000 */
[----:B------:R1:W5:Y:S02]  /*8d50*/  LDG.E.U8 R6, desc[UR30][R28.64+0x99] ;  /* 0x0000991e1c067981 */ /* 0x000364000c1e1100 */
.L_x_192:
[----:B------:R-:W-:Y:S05]  /*8d60*/  BSYNC B1 ;  /* 0x0000000000017941 */ /* 0x000fea0003800000 */
.L_x_191:
[----:B------:R-:W-:Y:S05]  /*8d70*/  @P1 BRA `(.L_x_193) ;  /* 0x0000001400c01947 */ /* 0x000fea0003800000 */
[----:B-----5:R-:W-:-:S04]  /*8d80*/  LOP3.LUT R6, R6, 0xff, RZ, 0xc0, !PT ;  /* 0x000000ff06067812 */ /* 0x020fc800078ec0ff */
[----:B------:R-:W-:-:S05]  /*8d90*/  F2FP.F16.E4M3.UNPACK_B R6, R6 ;  /* 0x00000006ff06723e */ /* 0x000fca00020006ff */
[----:B------:R-:W-:-:S05]  /*8da0*/  HADD2.F32 R6, -RZ, R6.H0_H0 ;  /* 0x20000006ff067230 */ /* 0x000fca0000004100 */
[----:B0-----:R-:W-:-:S04]  /*8db0*/  FMUL R7, R6, UR25 ;  /* 0x0000001906077c20 */ /* 0x001fc80008400000 */
[----:B------:R-:W-:-:S05]  /*8dc0*/  FFMA R7, R10, UR26, R7 ;  /* 0x0000001a0a077c23 */ /* 0x000fca0008000007 */
[----:B------:R-:W-:-:S05]  /*8dd0*/  F2FP.SATFINITE.E4M3.F32.PACK_AB_MERGE_C R7, RZ, R7, RZ ;  /* 0x00000007ff07723e */ /* 0x000fca00048070ff */
[----:B------:R0:W-:Y:S01]  /*8de0*/  STG.E.U8 desc[UR30][R4.64+0x99], R7 ;  /* 0x0000990704007986 */ /* 0x0001e2000c10111e */
[----:B------:R-:W-:Y:S05]  /*8df0*/  BRA `(.L_x_193) ;  /* 0x0000001400a07947 */ /* 0x000fea0003800000 */
.L_x_32:
[----:B------:R-:W-:Y:S01]  /*8e00*/  ISETP.GE.AND P0, PT, R30, 0x2, PT ;  /* 0x000000021e00780c */ /* 0x000fe20003f06270 */
[----:B------:R-:W-:Y:S01]  /*8e10*/  FMUL R166, R166, UR26 ;  /* 0x0000001aa6a67c20 */ /* 0x000fe20008400000 */
[----:B------:R-:W-:Y:S01]  /*8e20*/  ISETP.GE.AND P1, PT, R30, 0x1, PT ;  /* 0x000000011e00780c */ /* 0x000fe20003f26270 */
[----:B------:R-:W-:Y:S01]  /*8e30*/  FMUL R167, R167, UR26 ;  /* 0x0000001aa7a77c20 */ /* 0x000fe20008400000 */
[C---:B------:R-:W-:Y:S01]  /*8e40*/  ISETP.LT.OR P4, PT, R27.reuse, 0x1, !P0 ;  /* 0x000000011b00780c */ /* 0x040fe20004781670 */
[----:B------:R-:W-:Y:S01]  /*8e50*/  FMUL R164, R164, UR26 ;  /* 0x0000001aa4a47c20 */ /* 0x000fe20008400000 */
[----:B------:R-:W-:Y:S01]  /*8e60*/  ISETP.LT.OR P2, PT, R27, 0x1, !P1 ;  /* 0x000000011b00780c */ /* 0x000fe20004f41670 */
[----:B------:R-:W-:Y:S01]  /*8e70*/  FMUL R165, R165, UR26 ;  /* 0x0000001aa5a57c20 */ /* 0x000fe20008400000 */
[----:B------:R-:W-:Y:S01]  /*8e80*/  F2FP.SATFINITE.E4M3.F32.PACK_AB_MERGE_C R25, RZ, R166, RZ ;  /* 0x000000a6ff19723e */ /* 0x000fe200048070ff */
[----:B------:R-:W-:Y:S01]  /*8e90*/  FMUL R163, R163, UR26 ;  /* 0x0000001aa3a37c20 */ /* 0x000fe20008400000 */
[----:B------:R-:W-:Y:S01]  /*8ea0*/  F2FP.SATFINITE.E4M3.F32.PACK_AB_MERGE_C R167, RZ, R167, RZ ;  /* 0x000000a7ffa7723e */ /* 0x000fe200048070ff */
[----:B------:R-:W-:Y:S01]  /*8eb0*/  FMUL R162, R162, UR26 ;  /* 0x0000001aa2a27c20 */ /* 0x000fe20008400000 */
[----:B------:R-:W-:Y:S01]  /*8ec0*/  ISETP.LT.OR P0, PT, R27, 0x9, !P0 ;  /* 0x000000091b00780c */ /* 0x000fe20004701670 */
[----:B------:R-:W-:Y:S01]  /*8ed0*/  FMUL R161, R161, UR26 ;  /* 0x0000001aa1a17c20 */ /* 0x000fe20008400000 */
[----:B------:R-:W-:Y:S01]  /*8ee0*/  ISETP.LT.OR P1, PT, R27, 0x9, !P1 ;  /* 0x000000091b00780c */ /* 0x000fe20004f21670 */
[----:B------:R-:W-:Y:S01]  /*8ef0*/  FMUL R160, R160, UR26 ;  /* 0x0000001aa0a07c20 */ /* 0x000fe20008400000 */
[----:B------:R-:W-:Y:S01]  /*8f00*/  F2FP.SATFINITE.E4M3.F32.PACK_AB_MERGE_C R165, RZ, R165, RZ ;  /* 0x000000a5ffa5723e */ /* 0x000fe200048070ff */
[----:B------:R0:W-:Y:S01]  /*8f10*/  @!P4 STG.E.U8 desc[UR30][R6.64+0x1], R25 ;  /* 0x000001190600c986 */ /* 0x0001e2000c10111e */
[C---:B------:R-:W-:Y:S01]  /*8f20*/  ISETP.GE.AND P4, PT, R30.reuse, 0x9, PT ;  /* 0x000000091e00780c */ /* 0x040fe20003f86270 */
[----:B------:R-:W-:Y:S01]  /*8f30*/  FMUL R159, R159, UR26 ;  /* 0x0000001a9f9f7c20 */ /* 0x000fe20008400000 */
[----:B------:R-:W-:Y:S01]  /*8f40*/  F2FP.SATFINITE.E4M3.F32.PACK_AB_MERGE_C R163, RZ, R163, RZ ;  /* 0x000000a3ffa3723e */ /* 0x000fe200048070ff */
[----:B------:R-:W-:Y:S01]  /*8f50*/  @!P2 STG.E.U8 desc[UR30][R6.64], R167 ;  /* 0x000000a70600a986 */ /* 0x000fe2000c10111e */
[----:B------:R-:W-:Y:S01]  /*8f60*/  ISETP.GE.AND P2, PT, R30, 0xa, PT ;  /* 0x0000000a1e00780c */ /* 0x000fe20003f46270 */
[----:B------:R-:W-:Y:S01]  /*8f70*/  FMUL R158, R158, UR26 ;  /* 0x0000001a9e9e7c20 */ /* 0x000fe20008400000 */
[----:B------:R-:W-:Y:S01]  /*8f80*/  ISETP.LT.OR P5, PT, R27, 0x1, !P4 ;  /* 0x000000011b00780c */ /* 0x000fe200067a1670 */
[----:B------:R-:W-:Y:S01]  /*8f90*/  FMUL R157, R157, UR26 ;  /* 0x0000001a9d9d7c20 */ /* 0x000fe20008400000 */
[C---:B------:R-:W-:Y:S01]  /*8fa0*/  ISETP.LT.OR P6, PT, R27.reuse, 0x1, !P2 ;  /* 0x000000011b00780c */ /* 0x040fe200057c1670 */
[----:B------:R-:W-:Y:S01]  /*8fb0*/  @!P1 STG.E.U8 desc[UR30][R4.64], R165 ;  /* 0x000000a504009986 */ /* 0x000fe2000c10111e */
[----:B------:R-:W-:Y:S01]  /*8fc0*/  ISETP.LT.OR P4, PT, R27, 0x9, !P4 ;  /* 0x000000091b00780c */ /* 0x000fe20006781670 */
[----:B------:R-:W-:Y:S01]  /*8fd0*/  FMUL R156, R156, UR26 ;  /* 0x0000001a9c9c7c20 */ /* 0x000fe20008400000 */
[----:B0-----:R-:W-:Y:S01]  /*8fe0*/  F2FP.SATFINITE.E4M3.F32.PACK_AB_MERGE_C R25, RZ, R164, RZ ;  /* 0x000000a4ff19723e */ /* 0x001fe200048070ff */
[----:B------:R-:W-:Y:S01]  /*8ff0*/  FMUL R155, R155, UR26 ;  /* 0x0000001a9b9b7c20 */ /* 0x000fe20008400000 */
[----:B------:R-:W-:Y:S01]  /*9000*/  F2FP.SATFINITE.E4M3.F32.PACK_AB_MERGE_C R29, RZ, R162, RZ ;  /* 0x000000a2ff1d723e */ /* 0x000fe200048070ff */
[----:B------:R-:W-:Y:S01]  /*9010*/  FMUL R154, R154, UR26 ;  /* 0x0000001a9a9a7c20 */ /* 0x000fe20008400000 */
[----:B------:R-:W-:Y:S01]  /*9020*/  ISETP.LT.OR P2, PT, R27, 0x9, !P2 ;  /* 0x000000091b00780c */ /* 0x000fe20005741670 */
[----:B------:R0:W-:Y:S01]  /*9030*/  @!P0 STG.E.U8 desc[UR30][R4.64+0x1], R25 ;  /* 0x0000011904008986 */ /* 0x0001e2000c10111e */
[C---:B------:R-:W-:Y:S01]  /*9040*/  ISETP.GE.AND P0, PT, R30.reuse, 0x11, PT ;  /* 0x000000111e00780c */ /* 0x040fe20003f06270 */
[----:B------:R-:W-:Y:S01]  /*9050*/  FMUL R153, R153, UR26 ;  /* 0x0000001a99997c20 */ /* 0x000fe20008400000 */
[----:B------:R-:W-:Y:S01]  /*9060*/  ISETP.GE.AND P1, PT, R30, 0x12, PT ;  /* 0x000000121e00780c */ /* 0x000fe20003f26270 */
[----:B------:R-:W-:Y:S01]  /*9070*/  @!P5 STG.E.U8 desc[UR30][R6.64+0x8], R163 ;  /* 0x000008a30600d986 */ /* 0x000fe2000c10111e */
[C---:B------:R-:W-:Y:S01]  /*9080*/  ISETP.LT.OR P5, PT, R27.reuse, 0x1, !P0 ;  /* 0x000000011b00780c */ /* 0x040fe200047a1670 */
[----:B------:R-:W-:Y:S01]  /*9090*/  FMUL R152, R152, UR26 ;  /* 0x0000001a98987c20 */ /* 0x000fe20008400000 */
[----:B------:R-:W-:Y:S01]  /*90a0*/  F2FP.SATFINITE.E4M3.F32.PACK_AB_MERGE_C R161, RZ, R161, RZ ;  /* 0x000000a1ffa1723e */ /* 0x000fe200048070ff */
[----:B------:R1:W-:Y:S01]  /*90b0*/  @!P6 STG.E.U8 desc[UR30][R6.64+0x9], R29 ;  /* 0x0000091d0600e986 */ /* 0x0003e2000c10111e */
[----:B------:R-:W-:Y:S01]  /*90c0*/  ISETP.LT.OR P6, PT, R27, 0x1, !P1 ;  /* 0x000000011b00780c */ /* 0x000fe20004fc1670 */
[----:B------:R-:W-:Y:S01]  /*90d0*/  FMUL R151, R151, UR26 ;  /* 0x0000001a97977c20 */ /* 0x000fe20008400000 */
[----:B------:R-:W-:Y:S01]  /*90e0*/  F2FP.SATFINITE.E4M3.F32.PACK_AB_MERGE_C R159, RZ, R159, RZ ;  /* 0x0000009fff9f723e */ /* 0x000fe200048070ff */
[----:B------:R-:W-:Y:S01]  /*90f0*/  @!P4 STG.E.U8 desc[UR30][R4.64+0x8], R161 ;  /* 0x000008a10400c986 */ /* 0x000fe2000c10111e */
[----:B0-----:R-:W-:Y:S01]  /*9100*/  F2FP.SATFINITE.E4M3.F32.PACK_AB_MERGE_C R25, RZ, R160, RZ ;  /* 0x000000a0ff19723e */ /* 0x001fe200048070ff */
[----:B------:R-:W-:Y:S01]  /*9110*/  FMUL R150, R150, UR26 ;  /* 0x0000001a96967c20 */ /* 0x000fe20008400000 */
[----:B------:R-:W-:Y:S01]  /*9120*/  ISETP.GE.AND P4, PT, R30, 0x19, PT ;  /* 0x000000191e00780c */ /* 0x000fe20003f86270 */
[----:B------:R-:W-:Y:S01]  /*9130*/  FMUL R149, R149, UR26 ;  /* 0x0000001a95957c20 */ /* 0x000fe20008400000 */
[C---:B------:R-:W-:Y:S01]  /*9140*/  ISETP.LT.OR P0, PT, R27.reuse, 0x9, !P0 ;  /* 0x000000091b00780c */ /* 0x040fe20004701670 */
[----:B------:R0:W-:Y:S01]  /*9150*/  @!P2 STG.E.U8 desc[UR30][R4.64+0x9], R25 ;  /* 0x000009190400a986 */ /* 0x0001e2000c10111e */
[----:B------:R-:W-:Y:S01]  /*9160*/  ISETP.LT.OR P1, PT, R27, 0x9, !P1 ;  /* 0x000000091b00780c */ /* 0x000fe20004f21670 */
[----:B------:R-:W-:Y:S01]  /*9170*/  FMUL R148, R148, UR26 ;  /* 0x0000001a94947c20 */ /* 0x000fe20008400000 */
[----:B-1----:R-:W-:Y:S01]  /*9180*/  F2FP.SATFINITE.E4M3.F32.PACK_AB_MERGE_C R29, RZ, R158, RZ ;  /* 0x0000009eff1d723e */ /* 0x002fe200048070ff */
[----:B------:R-:W-:Y:S01]  /*9190*/  @!P5 STG.E.U8 desc[UR30][R6.64+0x10], R159 ;  /* 0x0000109f0600d986 */ /* 0x000fe2000c10111e */
[----:B------:R-:W-:Y:S01]  /*91a0*/  ISETP.GE.AND P2, PT, R30, 0x1a, PT ;  /* 0x0000001a1e00780c */ /* 0x000fe20003f46270 */
[----:B------:R-:W-:Y:S01]  /*91b0*/  FMUL R147, R147, UR26 ;  /* 0x0000001a93937c20 */ /* 0x000fe20008400000 */
[C---:B------:R-:W-:Y:S01]  /*91c0*/  ISETP.LT.OR P5, PT, R27.reuse, 0x1, !P4 ;  /* 0x000000011b00780c */ /* 0x040fe200067a1670 */
[----:B------:R1:W-:Y:S01]  /*91d0*/  @!P6 STG.E.U8 desc[UR30][R6.64+0x11], R29 ;  /* 0x0000111d0600e986 */ /* 0x0003e2000c10111e */
[----:B------:R-:W-:Y:S01]  /*91e0*/  ISETP.LT.OR P6, PT, R27, 0x1, !P2 ;  /* 0x000000011b00780c */ /* 0x000fe200057c1670 */
[----:B------:R-:W-:Y:S01]  /*91f0*/  FMUL R146, R146, UR26 ;  /* 0x0000001a92927c20 */ /* 0x000fe20008400000 */
[----:B------:R-:W-:Y:S01]  /*9200*/  F2FP.SATFINITE.E4M3.F32.PACK_AB_MERGE_C R157, RZ, R157, RZ ;  /* 0x0000009dff9d723e */ /* 0x000fe200048070ff */
[----:B------:R-:W-:Y:S01]  /*9210*/  FMUL R145, R145, UR26 ;  /* 0x0000001a91917c20 */ /* 0x000fe20008400000 */
[----:B0-----:R-:W-:Y:S01]  /*9220*/  F2FP.SATFINITE.E4M3.F32.PACK_AB_MERGE_C R25, RZ, R156, RZ ;  /* 0x0000009cff19723e */ /* 0x001fe200048070ff */
[----:B------:R-:W-:Y:S01]  /*9230*/  FMUL R144, R144, UR26 ;  /* 0x0000001a90907c20 */ /* 0x000fe20008400000 */
[----:B------:R-:W-:Y:S01]  /*9240*/  F2FP.SATFINITE.E4M3.F32.PACK_AB_MERGE_C R155, RZ, R155, RZ ;  /* 0x0000009bff9b723e */ /* 0x000fe200048070ff */
[----:B------:R-:W-:Y:S01]  /*9250*/  @!P0 STG.E.U8 desc[UR30][R4.64+0x10], R157 ;  /* 0x0000109d04008986 */ /* 0x000fe2000c10111e */
[----:B------:R-:W-:Y:S01]  /*9260*/  ISETP.GE.AND P0, PT, R30, 0x21, PT ;  /* 0x000000211e00780c */ /* 0x000fe20003f06270 */
[----:B------:R-:W-:Y:S01]  /*9270*/  FMUL R141, R141, UR26 ;  /* 0x0000001a8d8d7c20 */ /* 0x000fe20008400000 */
[C---:B------:R-:W-:Y:S01]  /*9280*/  ISETP.LT.OR P4, PT, R27.reuse, 0x9, !P4 ;  /* 0x000000091b00780c */ /* 0x040fe20006781670 */
[----:B------:R0:W-:Y:S01]  /*9290*/  @!P1 STG.E.U8 desc[UR30][R4.64+0x11], R25 ;  /* 0x0000111904009986 */ /* 0x0001e2000c10111e */
[----:B-1----:R-:W-:Y:S01]  /*92a0*/  F2FP.SATFINITE.E4M3.F32.PACK_AB_MERGE_C R29, RZ, R154, RZ ;  /* 0x0000009aff1d723e */ /* 0x002fe200048070ff */
[----:B------:R-:W-:Y:S01]  /*92b0*/  FMUL R142, R142, UR26 ;  /* 0x0000001a8e8e7c20 */ /* 0x000fe20008400000 */
[----:B------:R-:W-:Y:S01]  /*92c0*/  ISETP.LT.OR P2, PT, R27, 0x9, !P2 ;  /* 0x000000091b00780c */ /* 0x000fe20005741670 */
        /* <DEDUP_REMOVED lines=115> */
[----:B------:R-:W-:Y:S01]  /*9a00*/  ISETP.LT.OR P4, PT, R27, 0x9, !P4 ;  /* 0x000000091b00780c */ /* 0x000fe20006781670 */
[----:B------:R0:W-:Y:S01]  /*9a10*/  @!P1 STG.E.U8 desc[UR30][R4.64+0x41], R25 ;  /* 0x0000411904009986 */ /* 0x0001e2000c10111e */
[----:B-1----:R-:W-:Y:S01]  /*9a20*/  F2FP.SATFINITE.E4M3.F32.PACK_AB_MERGE_C R29, RZ, R130, RZ ;  /* 0x00000082ff1d723e */ /* 0x002fe200048070ff */
[----:B------:R-:W-:Y:S01]  /*9a30*/  FMUL R111, R111, UR26 ;  /* 0x0000001a6f6f7c20 */ /* 0x000fe20008400000 */
[C---:B------:R-:W-:Y:S01]  /*9a40*/  ISETP.LT.OR P2, PT, R27.reuse, 0x9, !P2 ;  /* 0x000000091b00780c */ /* 0x040fe20005741670 */
        /* <DEDUP_REMOVED lines=13> */
[----:B------:R-:W-:Y:S01]  /*9b20*/  ISETP.LT.OR P0, PT, R27, 0x9, !P0 ;  /* 0x000000091b00780c */ /* 0x000fe20004701670 */
[----:B------:R-:W-:Y:S01]  /*9b30*/  FMUL R23, R23, UR26 ;  /* 0x0000001a17177c20 */ /* 0x000fe20008400000 */
[----:B------:R-:W-:Y:S01]  /*9b40*/  ISETP.LT.OR P5, PT, R27, 0x9, !P5 ;  /* 0x000000091b00780c */ /* 0x000fe20006fa1670 */
[----:B------:R0:W-:Y:S01]  /*9b50*/  @!P2 STG.E.U8 desc[UR30][R4.64+0x49], R25 ;  /* 0x000049190400a986 */ /* 0x0001e2000c10111e */
[----:B-1----:R-:W-:Y:S01]  /*9b60*/  F2FP.SATFINITE.E4M3.F32.PACK_AB_MERGE_C R29, RZ, R126, RZ ;  /* 0x0000007eff1d723e */ /* 0x002fe200048070ff */
[----:B------:R-:W-:Y:S01]  /*9b70*/  FMUL R14, R14, UR26 ;  /* 0x0000001a0e0e7c20 */ /* 0x000fe20008400000 */
[----:B------:R-:W-:Y:S01]  /*9b80*/  F2FP.SATFINITE.E4M3.F32.PACK_AB_MERGE_C R127, RZ, R127, RZ ;  /* 0x0000007fff7f723e */ /* 0x000fe200048070ff */
[----:B------:R-:W-:Y:S01]  /*9b90*/  @!P1 STG.E.U8 desc[UR30][R6.64+0x50], R125 ;  /* 0x0000507d06009986 */ /* 0x000fe2000c10111e */
[----:B------:R-:W-:Y:S01]  /*9ba0*/  ISETP.GE.AND P1, PT, R30, 0x5a, PT ;  /* 0x0000005a1e00780c */ /* 0x000fe20003f26270 */
[----:B------:R-:W-:Y:S01]  /*9bb0*/  FMUL R20, R20, UR26 ;  /* 0x0000001a14147c20 */ /* 0x000fe20008400000 */
[----:B------:R-:W-:Y:S01]  /*9bc0*/  F2FP.SATFINITE.E4M3.F32.PACK_AB_MERGE_C R119, RZ, R119, RZ ;  /* 0x00000077ff77723e */ /* 0x000fe200048070ff */
[----:B------:R1:W-:Y:S01]  /*9bd0*/  @!P6 STG.E.U8 desc[UR30][R6.64+0x51], R29 ;  /* 0x0000511d0600e986 */ /* 0x0003e2000c10111e */
[----:B------:R-:W-:Y:S01]  /*9be0*/  ISETP.GE.AND P6, PT, R30, 0x59, PT ;  /* 0x000000591e00780c */ /* 0x000fe20003fc6270 */
[----:B------:R-:W-:Y:S01]  /*9bf0*/  FMUL R21, R21, UR26 ;  /* 0x0000001a15157c20 */ /* 0x000fe20008400000 */
[C---:B------:R-:W-:Y:S01]  /*9c00*/  ISETP.LT.OR P4, PT, R27.reuse, 0x1, !P1 ;  /* 0x000000011b00780c */ /* 0x040fe20004f81670 */
[----:B------:R-:W-:Y:S01]  /*9c10*/  @!P0 STG.E.U8 desc[UR30][R4.64+0x50], R127 ;  /* 0x0000507f04008986 */ /* 0x000fe2000c10111e */
[----:B------:R-:W-:Y:S01]  /*9c20*/  ISETP.LT.OR P2, PT, R27, 0x1, !P6 ;  /* 0x000000011b00780c */ /* 0x000fe20007741670 */
[----:B------:R-:W-:Y:S01]  /*9c30*/  FMUL R17, R17, UR26 ;  /* 0x0000001a11117c20 */ /* 0x000fe20008400000 */
[----:B0-----:R-:W-:Y:S01]  /*9c40*/  F2FP.SATFINITE.E4M3.F32.PACK_AB_MERGE_C R25, RZ, R124, RZ ;  /* 0x0000007cff19723e */ /* 0x001fe200048070ff */
[----:B------:R-:W-:Y:S01]  /*9c50*/  FMUL R18, R18, UR26 ;  /* 0x0000001a12127c20 */ /* 0x000fe20008400000 */
[----:B------:R-:W-:Y:S01]  /*9c60*/  ISETP.LT.OR P0, PT, R27, 0x9, !P6 ;  /* 0x000000091b00780c */ /* 0x000fe20007701670 */
[----:B------:R-:W-:Y:S01]  /*9c70*/  FMUL R15, R15, UR26 ;  /* 0x0000001a0f0f7c20 */ /* 0x000fe20008400000 */
[----:B------:R-:W-:Y:S01]  /*9c80*/  ISETP.LT.OR P1, PT, R27, 0x9, !P1 ;  /* 0x000000091b00780c */ /* 0x000fe20004f21670 */
[----:B------:R0:W-:Y:S01]  /*9c90*/  @!P5 STG.E.U8 desc[UR30][R4.64+0x51], R25 ;  /* 0x000051190400d986 */ /* 0x0001e2000c10111e */
[----:B-1----:R-:W-:Y:S01]  /*9ca0*/  F2FP.SATFINITE.E4M3.F32.PACK_AB_MERGE_C R29, RZ, R122, RZ ;  /* 0x0000007aff1d723e */ /* 0x002fe200048070ff */
[----:B------:R-:W-:Y:S01]  /*9cb0*/  FMUL R16, R16, UR26 ;  /* 0x0000001a10107c20 */ /* 0x000fe20008400000 */
[----:B------:R-:W-:Y:S01]  /*9cc0*/  F2FP.SATFINITE.E4M3.F32.PACK_AB_MERGE_C R123, RZ, R123, RZ ;  /* 0x0000007bff7b723e */ /* 0x000fe200048070ff */
        /* <DEDUP_REMOVED lines=13> */
[----:B------:R-:W-:Y:S01]  /*9da0*/  ISETP.LT.OR P4, PT, R27, 0x9, !P4 ;  /* 0x000000091b00780c */ /* 0x000fe20006781670 */
[----:B------:R-:W-:Y:S01]  /*9db0*/  FMUL R11, R11, UR26 ;  /* 0x0000001a0b0b7c20 */ /* 0x000fe20008400000 */
[----:B0-----:R-:W-:Y:S01]  /*9dc0*/  F2FP.SATFINITE.E4M3.F32.PACK_AB_MERGE_C R25, RZ, R120, RZ ;  /* 0x00000078ff19723e */ /* 0x001fe200048070ff */
[----:B------:R-:W-:Y:S01]  /*9dd0*/  FMUL R10, R10, UR26 ;  /* 0x0000001a0a0a7c20 */ /* 0x000fe20008400000 */
[----:B------:R-:W-:-:S02]  /*9de0*/  ISETP.GE.AND P0, PT, R30, 0x6a, PT ;  /* 0x0000006a1e00780c */ /* 0x000fc40003f06270 */
[----:B-1----:R-:W-:Y:S01]  /*9df0*/  F2FP.SATFINITE.E4M3.F32.PACK_AB_MERGE_C R29, RZ, R118, RZ ;  /* 0x00000076ff1d723e */ /* 0x002fe200048070ff */
[----:B------:R0:W-:Y:S01]  /*9e00*/  @!P1 STG.E.U8 desc[UR30][R4.64+0x59], R25 ;  /* 0x0000591904009986 */ /* 0x0001e2000c10111e */
[----:B------:R-:W-:Y:S02]  /*9e10*/  ISETP.GE.AND P1, PT, R30, 0x69, PT ;  /* 0x000000691e00780c */ /* 0x000fe40003f26270 */
[C---:B------:R-:W-:Y:S01]  /*9e20*/  ISETP.LT.OR P2, PT, R27.reuse, 0x9, !P2 ;  /* 0x000000091b00780c */ /* 0x040fe20005741670 */
[----:B------:R-:W-:Y:S01]  /*9e30*/  @!P5 STG.E.U8 desc[UR30][R6.64+0x60], R117 ;  /* 0x000060750600d986 */ /* 0x000fe2000c10111e */
[----:B------:R-:W-:Y:S02]  /*9e40*/  ISETP.LT.OR P5, PT, R27, 0x1, !P0 ;  /* 0x000000011b00780c */ /* 0x000fe400047a1670 */
[----:B------:R-:W-:Y:S01]  /*9e50*/  F2FP.SATFINITE.E4M3.F32.PACK_AB_MERGE_C R19, RZ, R19, RZ ;  /* 0x00000013ff13723e */ /* 0x000fe200048070ff */
[----:B------:R1:W-:Y:S01]  /*9e60*/  @!P6 STG.E.U8 desc[UR30][R6.64+0x61], R29 ;  /* 0x0000611d0600e986 */ /* 0x0003e2000c10111e */
[----:B------:R-:W-:-:S02]  /*9e70*/  F2FP.SATFINITE.E4M3.F32.PACK_AB_MERGE_C R115, RZ, R115, RZ ;  /* 0x00000073ff73723e */ /* 0x000fc400048070ff */
[C---:B------:R-:W-:Y:S01]  /*9e80*/  ISETP.LT.OR P0, PT, R27.reuse, 0x9, !P0 ;  /* 0x000000091b00780c */ /* 0x040fe20004701670 */
[----:B------:R-:W-:Y:S01]  /*9e90*/  @!P4 STG.E.U8 desc[UR30][R4.64+0x60], R121 ;  /* 0x000060790400c986 */ /* 0x000fe2000c10111e */
[C---:B------:R-:W-:Y:S02]  /*9ea0*/  ISETP.LT.OR P4, PT, R27.reuse, 0x1, !P1 ;  /* 0x000000011b00780c */ /* 0x040fe40004f81670 */
[----:B------:R-:W-:Y:S02]  /*9eb0*/  ISETP.LT.OR P1, PT, R27, 0x9, !P1 ;  /* 0x000000091b00780c */ /* 0x000fe40004f21670 */
[----:B0-----:R-:W-:Y:S02]  /*9ec0*/  F2FP.SATFINITE.E4M3.F32.PACK_AB_MERGE_C R25, RZ, R116, RZ ;  /* 0x00000074ff19723e */ /* 0x001fe400048070ff */
[----:B------:R-:W-:Y:S02]  /*9ed0*/  F2FP.SATFINITE.E4M3.F32.PACK_AB_MERGE_C R31, RZ, R114, RZ ;  /* 0x00000072ff1f723e */ /* 0x000fe400048070ff */
[----:B-1----:R-:W-:Y:S01]  /*9ee0*/  F2FP.SATFINITE.E4M3.F32.PACK_AB_MERGE_C R29, RZ, R112, RZ ;  /* 0x00000070ff1d723e */ /* 0x002fe200048070ff */
[----:B------:R0:W-:Y:S01]  /*9ef0*/  @!P2 STG.E.U8 desc[UR30][R4.64+0x61], R25 ;  /* 0x000061190400a986 */ /* 0x0001e2000c10111e */
[----:B------:R-:W-:-:S02]  /*9f00*/  ISETP.GE.AND P2, PT, R30, 0x71, PT ;  /* 0x000000711e00780c */ /* 0x000fc40003f46270 */
[----:B------:R-:W-:Y:S01]  /*9f10*/  F2FP.SATFINITE.E4M3.F32.PACK_AB_MERGE_C R113, RZ, R113, RZ ;  /* 0x00000071ff71723e */ /* 0x000fe200048070ff */
[----:B------:R1:W-:Y:S01]  /*9f20*/  @!P4 STG.E.U8 desc[UR30][R6.64+0x68], R19 ;  /* 0x000068130600c986 */ /* 0x0003e2000c10111e */
[C---:B------:R-:W-:Y:S02]  /*9f30*/  ISETP.LT.OR P4, PT, R27.reuse, 0x1, !P2 ;  /* 0x000000011b00780c */ /* 0x040fe40005781670 */
[----:B------:R-:W-:Y:S01]  /*9f40*/  ISETP.LT.OR P2, PT, R27, 0x9, !P2 ;  /* 0x000000091b00780c */ /* 0x000fe20005741670 */
[----:B------:R2:W-:Y:S01]  /*9f50*/  @!P5 STG.E.U8 desc[UR30][R6.64+0x69], R29 ;  /* 0x0000691d0600d986 */ /* 0x0005e2000c10111e */
[----:B------:R-:W-:Y:S02]  /*9f60*/  F2FP.SATFINITE.E4M3.F32.PACK_AB_MERGE_C R109, RZ, R109, RZ ;  /* 0x0000006dff6d723e */ /* 0x000fe400048070ff */
[----:B------:R-:W-:Y:S01]  /*9f70*/  F2FP.SATFINITE.E4M3.F32.PACK_AB_MERGE_C R111, RZ, R111, RZ ;  /* 0x0000006fff6f723e */ /* 0x000fe200048070ff */
[----:B------:R-:W-:Y:S01]  /*9f80*/  @!P1 STG.E.U8 desc[UR30][R4.64+0x68], R115 ;  /* 0x0000687304009986 */ /* 0x000fe2000c10111e */
[----:B------:R-:W-:-:S02]  /*9f90*/  ISETP.GE.AND P1, PT, R30, 0x72, PT ;  /* 0x000000721e00780c */ /* 0x000fc40003f26270 */
[----:B0-----:R-:W-:Y:S01]  /*9fa0*/  F2FP.SATFINITE.E4M3.F32.PACK_AB_MERGE_C R25, RZ, R108, RZ ;  /* 0x0000006cff19723e */ /* 0x001fe200048070ff */
[----:B------:R-:W-:Y:S01]  /*9fb0*/  @!P0 STG.E.U8 desc[UR30][R4.64+0x69], R31 ;  /* 0x0000691f04008986 */ /* 0x000fe2000c10111e */
[C---:B------:R-:W-:Y:S02]  /*9fc0*/  ISETP.LT.OR P5, PT, R27.reuse, 0x1, !P1 ;  /* 0x000000011b00780c */ /* 0x040fe40004fa1670 */
[----:B-1----:R-:W-:Y:S01]  /*9fd0*/  F2FP.SATFINITE.E4M3.F32.PACK_AB_MERGE_C R19, RZ, R110, RZ ;  /* 0x0000006eff13723e */ /* 0x002fe200048070ff */
[----:B------:R-:W-:Y:S01]  /*9fe0*/  @!P4 STG.E.U8 desc[UR30][R6.64+0x70], R113 ;  /* 0x000070710600c986 */ /* 0x000fe2000c10111e */
[C---:B------:R-:W-:Y:S02]  /*9ff0*/  ISETP.GE.AND P4, PT, R30.reuse, 0x7a, PT ;  /* 0x0000007a1e00780c */ /* 0x040fe40003f86270 */
[----:B------:R-:W-:Y:S02]  /*a000*/  ISETP.LT.OR P1, PT, R27, 0x9, !P1 ;  /* 0x000000091b00780c */ /* 0x000fe40004f21670 */
[----:B------:R-:W-:-:S02]  /*a010*/  ISETP.GE.AND P0, PT, R30, 0x79, PT ;  /* 0x000000791e00780c */ /* 0x000fc40003f06270 */
[----:B------:R-:W-:Y:S02]  /*a020*/  F2FP.SATFINITE.E4M3.F32.PACK_AB_MERGE_C R107, RZ, R107, RZ ;  /* 0x0000006bff6b723e */ /* 0x000fe400048070ff */
[C---:B------:R-:W-:Y:S01]  /*a030*/  ISETP.LT.OR P6, PT, R27.reuse, 0x1, !P0 ;  /* 0x000000011b00780c */ /* 0x040fe200047c1670 */
[----:B------:R0:W-:Y:S01]  /*a040*/  @!P5 STG.E.U8 desc[UR30][R6.64+0x71], R19 ;  /* 0x000071130600d986 */ /* 0x0001e2000c10111e */
[C---:B------:R-:W-:Y:S02]  /*a050*/  ISETP.LT.OR P5, PT, R27.reuse, 0x9, !P4 ;  /* 0x000000091b00780c */ /* 0x040fe400067a1670 */
[C---:B------:R-:W-:Y:S01]  /*a060*/  ISETP.LT.OR P0, PT, R27.reuse, 0x9, !P0 ;  /* 0x000000091b00780c */ /* 0x040fe20004701670 */
[----:B------:R-:W-:Y:S01]  /*a070*/  @!P2 STG.E.U8 desc[UR30][R4.64+0x70], R109 ;  /* 0x0000706d0400a986 */ /* 0x000fe2000c10111e */
[----:B------:R-:W-:Y:S02]  /*a080*/  ISETP.LT.OR P2, PT, R27, 0x1, !P4 ;  /* 0x000000011b00780c */ /* 0x000fe40006741670 */
[C---:B------:R-:W-:Y:S01]  /*a090*/  ISETP.GE.AND P4, PT, R30.reuse, 0x82, PT ;  /* 0x000000821e00780c */ /* 0x040fe20003f86270 */
[----:B------:R1:W-:Y:S01]  /*a0a0*/  @!P1 STG.E.U8 desc[UR30][R4.64+0x71], R25 ;  /* 0x0000711904009986 */ /* 0x0003e2000c10111e */
[----:B------:R-:W-:-:S02]  /*a0b0*/  ISETP.GE.AND P1, PT, R30, 0x81, PT ;  /* 0x000000811e00780c */ /* 0x000fc40003f26270 */
[----:B--2---:R-:W-:Y:S01]  /*a0c0*/  F2FP.SATFINITE.E4M3.F32.PACK_AB_MERGE_C R29, RZ, R104, RZ ;  /* 0x00000068ff1d723e */ /* 0x004fe200048070ff */
[----:B------:R-:W-:Y:S01]  /*a0d0*/  @!P6 STG.E.U8 desc[UR30][R6.64+0x78], R111 ;  /* 0x0000786f0600e986 */ /* 0x000fe2000c10111e */
[----:B0-----:R-:W-:Y:S02]  /*a0e0*/  F2FP.SATFINITE.E4M3.F32.PACK_AB_MERGE_C R19, RZ, R106, RZ ;  /* 0x0000006aff13723e */ /* 0x001fe400048070ff */
[C---:B------:R-:W-:Y:S02]  /*a0f0*/  ISETP.LT.OR P6, PT, R27.reuse, 0x1, !P1 ;  /* 0x000000011b00780c */ /* 0x040fe40004fc1670 */
[----:B------:R-:W-:Y:S01]  /*a100*/  F2FP.SATFINITE.E4M3.F32.PACK_AB_MERGE_C R105, RZ, R105, RZ ;  /* 0x00000069ff69723e */ /* 0x000fe200048070ff */
[----:B------:R0:W-:Y:S01]  /*a110*/  @!P2 STG.E.U8 desc[UR30][R6.64+0x79], R19 ;  /* 0x000079130600a986 */ /* 0x0001e2000c10111e */
[C---:B------:R-:W-:Y:S02]  /*a120*/  ISETP.LT.OR P2, PT, R27.reuse, 0x1, !P4 ;  /* 0x000000011b00780c */ /* 0x040fe40006741670 */
[----:B-1----:R-:W-:Y:S01]  /*a130*/  F2FP.SATFINITE.E4M3.F32.PACK_AB_MERGE_C R25, RZ, R22, RZ ;  /* 0x00000016ff19723e */ /* 0x002fe200048070ff */
[----:B------:R-:W-:Y:S01]  /*a140*/  @!P0 STG.E.U8 desc[UR30][R4.64+0x78], R107 ;  /* 0x0000786b04008986 */ /* 0x000fe2000c10111e */
[----:B------:R-:W-:-:S02]  /*a150*/  ISETP.LT.OR P1, PT, R27, 0x9, !P1 ;  /* 0x000000091b00780c */ /* 0x000fc40004f21670 */
[C---:B------:R-:W-:Y:S01]  /*a160*/  ISETP.GE.AND P0, PT, R30.reuse, 0x89, PT ;  /* 0x000000891e00780c */ /* 0x040fe20003f06270 */
[----:B------:R1:W-:Y:S01]  /*a170*/  @!P5 STG.E.U8 desc[UR30][R4.64+0x79], R25 ;  /* 0x000079190400d986 */ /* 0x0003e2000c10111e */
[C---:B------:R-:W-:Y:S02]  /*a180*/  ISETP.LT.OR P5, PT, R27.reuse, 0x9, !P4 ;  /* 0x000000091b00780c */ /* 0x040fe400067a1670 */
[----:B------:R-:W-:Y:S01]  /*a190*/  ISETP.GE.AND P4, PT, R30, 0x8a, PT ;  /* 0x0000008a1e00780c */ /* 0x000fe20003f86270 */
[----:B------:R-:W-:Y:S01]  /*a1a0*/  @!P6 STG.E.U8 desc[UR30][R6.64+0x80], R105 ;  /* 0x000080690600e986 */ /* 0x000fe2000c10111e */
[C---:B------:R-:W-:Y:S02]  /*a1b0*/  ISETP.LT.OR P6, PT, R27.reuse, 0x1, !P0 ;  /* 0x000000011b00780c */ /* 0x040fe400047c1670 */
[----:B------:R-:W-:Y:S01]  /*a1c0*/  F2FP.SATFINITE.E4M3.F32.PACK_AB_MERGE_C R23, RZ, R23, RZ ;  /* 0x00000017ff17723e */ /* 0x000fe200048070ff */
[----:B------:R-:W-:Y:S01]  /*a1d0*/  @!P2 STG.E.U8 desc[UR30][R6.64+0x81], R29 ;  /* 0x0000811d0600a986 */ /* 0x000fe2000c10111e */
[----:B------:R-:W-:-:S02]  /*a1e0*/  ISETP.LT.OR P2, PT, R27, 0x1, !P4 ;  /* 0x000000011b00780c */ /* 0x000fc40006741670 */
[----:B0-----:R-:W-:Y:S01]  /*a1f0*/  F2FP.SATFINITE.E4M3.F32.PACK_AB_MERGE_C R19, RZ, R14, RZ ;  /* 0x0000000eff13723e */ /* 0x001fe200048070ff */
[----:B------:R-:W-:Y:S01]  /*a200*/  @!P1 STG.E.U8 desc[UR30][R4.64+0x80], R23 ;  /* 0x0000801704009986 */ /* 0x000fe2000c10111e */
[----:B-1----:R-:W-:Y:S02]  /*a210*/  F2FP.SATFINITE.E4M3.F32.PACK_AB_MERGE_C R25, RZ, R20, RZ ;  /* 0x00000014ff19723e */ /* 0x002fe400048070ff */
[----:B------:R-:W-:Y:S01]  /*a220*/  F2FP.SATFINITE.E4M3.F32.PACK_AB_MERGE_C R21, RZ, R21, RZ ;  /* 0x00000015ff15723e */ /* 0x000fe200048070ff */
[----:B------:R0:W-:Y:S01]  /*a230*/  @!P5 STG.E.U8 desc[UR30][R4.64+0x81], R19 ;  /* 0x000081130400d986 */ /* 0x0001e2000c10111e */
[C---:B------:R-:W-:Y:S02]  /*a240*/  ISETP.LT.OR P0, PT, R27.reuse, 0x9, !P0 ;  /* 0x000000091b00780c */ /* 0x040fe40004701670 */
[----:B------:R-:W-:Y:S01]  /*a250*/  ISETP.LT.OR P1, PT, R27, 0x9, !P4 ;  /* 0x000000091b00780c */ /* 0x000fe20006721670 */
[----:B------:R1:W-:Y:S01]  /*a260*/  @!P6 STG.E.U8 desc[UR30][R6.64+0x88], R21 ;  /* 0x000088150600e986 */ /* 0x0003e2000c10111e */
[----:B------:R-:W-:-:S02]  /*a270*/  ISETP.GE.AND P4, PT, R30, 0x92, PT ;  /* 0x000000921e00780c */ /* 0x000fc40003f86270 */
[----:B------:R-:W-:Y:S01]  /*a280*/  F2FP.SATFINITE.E4M3.F32.PACK_AB_MERGE_C R17, RZ, R17, RZ ;  /* 0x00000011ff11723e */ /* 0x000fe200048070ff */
[----:B------:R-:W-:Y:S01]  /*a290*/  @!P2 STG.E.U8 desc[UR30][R6.64+0x89], R25 ;  /* 0x000089190600a986 */ /* 0x000fe2000c10111e */
[----:B------:R-:W-:Y:S02]  /*a2a0*/  ISETP.GE.AND P2, PT, R30, 0x91, PT ;  /* 0x000000911e00780c */ /* 0x000fe40003f46270 */
[C---:B------:R-:W-:Y:S02]  /*a2b0*/  ISETP.LT.OR P6, PT, R27.reuse, 0x1, !P4 ;  /* 0x000000011b00780c */ /* 0x040fe400067c1670 */
[----:B------:R-:W-:Y:S01]  /*a2c0*/  ISETP.LT.OR P5, PT, R27, 0x1, !P2 ;  /* 0x000000011b00780c */ /* 0x000fe200057a1670 */
[----:B------:R2:W-:Y:S01]  /*a2d0*/  @!P0 STG.E.U8 desc[UR30][R4.64+0x88], R17 ;  /* 0x0000881104008986 */ /* 0x0005e2000c10111e */
[----:B0-----:R-:W-:Y:S02]  /*a2e0*/  F2FP.SATFINITE.E4M3.F32.PACK_AB_MERGE_C R19, RZ, R18, RZ ;  /* 0x00000012ff13723e */ /* 0x001fe400048070ff */
[----:B------:R-:W-:-:S02]  /*a2f0*/  F2FP.SATFINITE.E4M3.F32.PACK_AB_MERGE_C R15, RZ, R15, RZ ;  /* 0x0000000fff0f723e */ /* 0x000fc400048070ff */
[----:B-1----:R-:W-:Y:S01]  /*a300*/  F2FP.SATFINITE.E4M3.F32.PACK_AB_MERGE_C R21, RZ, R16, RZ ;  /* 0x00000010ff15723e */ /* 0x002fe200048070ff */
[----:B------:R-:W-:Y:S01]  /*a310*/  @!P1 STG.E.U8 desc[UR30][R4.64+0x89], R19 ;  /* 0x0000891304009986 */ /* 0x000fe2000c10111e */
[C---:B------:R-:W-:Y:S02]  /*a320*/  ISETP.LT.OR P0, PT, R27.reuse, 0x9, !P2 ;  /* 0x000000091b00780c */ /* 0x040fe40005701670 */
[C---:B------:R-:W-:Y:S01]  /*a330*/  ISETP.GE.AND P1, PT, R30.reuse, 0x9a, PT ;  /* 0x0000009a1e00780c */ /* 0x040fe20003f26270 */
[----:B------:R-:W-:Y:S01]  /*a340*/  @!P6 STG.E.U8 desc[UR30][R6.64+0x91], R21 ;  /* 0x000091150600e986 */ /* 0x000fe2000c10111e */
[----:B------:R-:W-:Y:S02]  /*a350*/  ISETP.GE.AND P2, PT, R30, 0x99, PT ;  /* 0x000000991e00780c */ /* 0x000fe40003f46270 */
[C---:B------:R-:W-:Y:S01]  /*a360*/  ISETP.LT.OR P4, PT, R27.reuse, 0x9, !P4 ;  /* 0x000000091b00780c */ /* 0x040fe20006781670 */
[----:B------:R0:W-:Y:S01]  /*a370*/  @!P5 STG.E.U8 desc[UR30][R6.64+0x90], R15 ;  /* 0x0000900f0600d986 */ /* 0x0001e2000c10111e */
[----:B------:R-:W-:-:S02]  /*a380*/  ISETP.LT.OR P6, PT, R27, 0x1, !P1 ;  /* 0x000000011b00780c */ /* 0x000fc40004fc1670 */
[C---:B------:R-:W-:Y:S02]  /*a390*/  ISETP.LT.OR P5, PT, R27.reuse, 0x1, !P2 ;  /* 0x000000011b00780c */ /* 0x040fe400057a1670 */
[C---:B------:R-:W-:Y:S02]  /*a3a0*/  ISETP.LT.OR P2, PT, R27.reuse, 0x9, !P2 ;  /* 0x000000091b00780c */ /* 0x040fe40005741670 */
[----:B------:R-:W-:Y:S02]  /*a3b0*/  ISETP.LT.OR P1, PT, R27, 0x9, !P1 ;  /* 0x000000091b00780c */ /* 0x000fe40004f21670 */
[----:B------:R-:W-:Y:S02]  /*a3c0*/  F2FP.SATFINITE.E4M3.F32.PACK_AB_MERGE_C R13, RZ, R13, RZ ;  /* 0x0000000dff0d723e */ /* 0x000fe400048070ff */
[----:B--2---:R-:W-:Y:S02]  /*a3d0*/  F2FP.SATFINITE.E4M3.F32.PACK_AB_MERGE_C R17, RZ, R8, RZ ;  /* 0x00000008ff11723e */ /* 0x004fe400048070ff */
[----:B0-----:R-:W-:Y:S01]  /*a3e0*/  F2FP.SATFINITE.E4M3.F32.PACK_AB_MERGE_C R15, RZ, R12, RZ ;  /* 0x0000000cff0f723e */ /* 0x001fe200048070ff */
[----:B------:R0:W-:Y:S01]  /*a3f0*/  @!P0 STG.E.U8 desc[UR30][R4.64+0x90], R13 ;  /* 0x0000900d04008986 */ /* 0x0001e2000c10111e */
[----:B------:R-:W-:-:S02]  /*a400*/  F2FP.SATFINITE.E4M3.F32.PACK_AB_MERGE_C R9, RZ, R9, RZ ;  /* 0x00000009ff09723e */ /* 0x000fc400048070ff */
[----:B------:R-:W-:Y:S01]  /*a410*/  F2FP.SATFINITE.E4M3.F32.PACK_AB_MERGE_C R11, RZ, R11, RZ ;  /* 0x0000000bff0b723e */ /* 0x000fe200048070ff */
[----:B------:R0:W-:Y:S01]  /*a420*/  @!P4 STG.E.U8 desc[UR30][R4.64+0x91], R15 ;  /* 0x0000910f0400c986 */ /* 0x0001e2000c10111e */
[----:B------:R-:W-:-:S03]  /*a430*/  F2FP.SATFINITE.E4M3.F32.PACK_AB_MERGE_C R19, RZ, R10, RZ ;  /* 0x0000000aff13723e */ /* 0x000fc600048070ff */
[----:B------:R0:W-:Y:S04]  /*a440*/  @!P6 STG.E.U8 desc[UR30][R6.64+0x99], R17 ;  /* 0x000099110600e986 */ /* 0x0001e8000c10111e */
[----:B------:R0:W-:Y:S04]  /*a450*/  @!P5 STG.E.U8 desc[UR30][R6.64+0x98], R9 ;  /* 0x000098090600d986 */ /* 0x0001e8000c10111e */
[----:B------:R0:W-:Y:S04]  /*a460*/  @!P2 STG.E.U8 desc[UR30][R4.64+0x98], R11 ;  /* 0x0000980b0400a986 */ /* 0x0001e8000c10111e */
[----:B------:R0:W-:Y:S02]  /*a470*/  @!P1 STG.E.U8 desc[UR30][R4.64+0x99], R19 ;  /* 0x0000991304009986 */ /* 0x0001e4000c10111e */
.L_x_193:
[----:B------:R-:W-:Y:S05]  /*a480*/  BSYNC B0 ;  /* 0x0000000000007941 */ /* 0x000fea0003800000 */
.L_x_31:
[----:B------:R-:W-:Y:S01]  /*a490*/  ULDC UR10, c[0x0][0xc] ;  /* 0x00000300000a7ab9 */ /* 0x000fe20000000800 */
[----:B------:R-:W-:Y:S01]  /*a4a0*/  ULDC UR11, c[0x0][0x10] ;  /* 0x00000400000b7ab9 */ /* 0x000fe20000000800 */
[----:B0---4-:R-:W0:Y:S01]  /*a4b0*/  LDC R5, c[0x0][0x14] ;  /* 0x00000500ff057b82 */ /* 0x011e220000000800 */
[----:B------:R-:W-:Y:S01]  /*a4c0*/  UIMAD.WIDE.U32 UR10, UR10, UR11, URZ ;  /* 0x0000000b0a0a72a5 */ /* 0x000fe2000f8e003f */
[----:B------:R-:W-:Y:S01]  /*a4d0*/  IMAD.MOV.U32 R4, RZ, RZ, -0x1 ;  /* 0xffffffffff047424 */ /* 0x000fe200078e00ff */
[----:B------:R-:W-:-:S04]  /*a4e0*/  UMOV UR27, 0xffffffff ;  /* 0xffffffff001b7882 */ /* 0x000fc80000000000 */
[----:B0-----:R-:W-:-:S04]  /*a4f0*/  IMAD.WIDE.U32 R2, R5, UR10, R2 ;  /* 0x0000000a05027c25 */ /* 0x001fc8000f8e0002 */
[----:B------:R-:W-:Y:S01]  /*a500*/  IMAD R5, R5, UR11, RZ ;  /* 0x0000000b05057c24 */ /* 0x000fe2000f8e02ff */
[----:B------:R-:W-:Y:S02]  /*a510*/  ULDC.64 UR10, c[0x0][0x650] ;  /* 0x00019400000a7ab9 */ /* 0x000fe40000000a00 */
[----:B------:R-:W-:Y:S01]  /*a520*/  ISETP.GE.U32.AND P0, PT, R2, UR10, PT ;  /* 0x0000000a02007c0c */ /* 0x000fe2000bf06070 */
[--C-:B------:R-:W-:Y:S01]  /*a530*/  IMAD.IADD R3, R3, 0x1, R5.reuse ;  /* 0x0000000103037824 */ /* 0x100fe200078e0205 */
[----:B------:R-:W-:-:S04]  /*a540*/  PRMT R5, RZ, 0x7610, R5 ;  /* 0x00007610ff057816 */ /* 0x000fc80000000005 */
[----:B------:R-:W-:-:S13]  /*a550*/  ISETP.GE.U32.AND.EX P0, PT, R3, UR11, PT, P0 ;  /* 0x0000000b03007c0c */ /* 0x000fda000bf06100 */
[----:B------:R-:W-:Y:S05]  /*a560*/  @P0 BRA `(.L_x_194) ;  /* 0x0000000400640947 */ /* 0x000fea0003800000 */
[----:B------:R-:W0:Y:S01]  /*a570*/  S2R R16, SR_CTAID.X ;  /* 0x0000000000107919 */ /* 0x000e220000002500 */
[----:B------:R-:W4:Y:S01]  /*a580*/  LDC.64 R10, c[0x0][0x628] ;  /* 0x00018a00ff0a7b82 */ /* 0x000f220000000a00 */
[----:B------:R-:W-:Y:S01]  /*a590*/  ULDC UR6, c[0x0][0x150] ;  /* 0x0000540000067ab9 */ /* 0x000fe20000000800 */
[----:B------:R-:W-:Y:S01]  /*a5a0*/  IMAD.MOV.U32 R8, RZ, RZ, R2 ;  /* 0x000000ffff087224 */ /* 0x000fe200078e0002 */
[----:B------:R-:W0:Y:S01]  /*a5b0*/  S2R R18, SR_CTAID.Y ;  /* 0x0000000000127919 */ /* 0x000e220000002600 */
[----:B------:R-:W-:-:S04]  /*a5c0*/  IMAD.MOV.U32 R9, RZ, RZ, R3 ;  /* 0x000000ffff097224 */ /* 0x000fc800078e0003 */
[----:B------:R-:W1:Y:S08]  /*a5d0*/  LDC R19, c[0x0][0x144] ;  /* 0x00005100ff137b82 */ /* 0x000e700000000800 */
[----:B------:R-:W1:Y:S08]  /*a5e0*/  LDC R12, c[0x0][0x630] ;  /* 0x00018c00ff0c7b82 */ /* 0x000e700000000800 */
[----:B------:R-:W1:Y:S01]  /*a5f0*/  LDC.64 R14, c[0x0][0x620] ;  /* 0x00018800ff0e7b82 */ /* 0x000e620000000a00 */
[----:B----4-:R-:W-:-:S04]  /*a600*/  ISETP.NE.U32.AND P0, PT, R10, RZ, PT ;  /* 0x000000ff0a00720c */ /* 0x010fc80003f05070 */
[----:B------:R-:W-:Y:S02]  /*a610*/  ISETP.NE.AND.EX P0, PT, R11, RZ, PT, P0 ;  /* 0x000000ff0b00720c */ /* 0x000fe40003f05300 */
[----:B0-----:R-:W-:-:S05]  /*a620*/  I2FP.F32.U32 R4, R16 ;  /* 0x0000001000047245 */ /* 0x001fca0000201000 */
[----:B------:R-:W-:-:S04]  /*a630*/  FMUL R4, R4, UR6 ;  /* 0x0000000604047c20 */ /* 0x000fc80008400000 */
[----:B------:R0:W4:Y:S02]  /*a640*/  F2I.U32.TRUNC.NTZ R17, R4 ;  /* 0x0000000400117305 */ /* 0x000124000020f000 */
[----:B------:R-:W-:Y:S05]  /*a650*/  @!P0 BRA `(.L_x_195) ;  /* 0x0000000000288947 */ /* 0x000fea0003800000 */
[----:B------:R-:W2:Y:S02]  /*a660*/  LDC R5, c[0x0][0x634] ;  /* 0x00018d00ff057b82 */ /* 0x000ea40000000800 */
[----:B--2---:R-:W-:-:S05]  /*a670*/  IADD3 R9, P0, R2, R5, RZ ;  /* 0x0000000502097210 */ /* 0x004fca0007f1e0ff */
[----:B------:R-:W-:-:S04]  /*a680*/  IMAD.X R13, RZ, RZ, R3, P0 ;  /* 0x000000ffff0d7224 */ /* 0x000fc800000e0603 */
[----:B0-----:R-:W-:-:S04]  /*a690*/  IMAD.WIDE.U32 R4, R13, R10, RZ ;  /* 0x0000000a0d047225 */ /* 0x001fc800078e00ff */
[----:B-----5:R-:W-:-:S04]  /*a6a0*/  IMAD.WIDE.U32 R6, P0, R9, R11, R4 ;  /* 0x0000000b09067225 */ /* 0x020fc80007800004 */
[----:B------:R-:W-:-:S04]  /*a6b0*/  IMAD.WIDE.U32 R4, R9, R10, RZ ;  /* 0x0000000a09047225 */ /* 0x000fc800078e00ff */
[----:B------:R-:W-:Y:S01]  /*a6c0*/  IMAD.X R9, RZ, RZ, RZ, P0 ;  /* 0x000000ffff097224 */ /* 0x000fe200000e06ff */
[----:B------:R-:W-:Y:S01]  /*a6d0*/  IADD3 RZ, P0, R5, R6, RZ ;  /* 0x0000000605ff7210 */ /* 0x000fe20007f1e0ff */
[----:B------:R-:W-:-:S04]  /*a6e0*/  IMAD.MOV.U32 R8, RZ, RZ, R7 ;  /* 0x000000ffff087224 */ /* 0x000fc800078e0007 */
[----:B------:R-:W-:-:S08]  /*a6f0*/  IMAD.WIDE.U32.X R8, R13, R11, R8, P0 ;  /* 0x0000000b0d087225 */ /* 0x000fd000000e0408 */
.L_x_195:
[----:B--2---:R-:W2:Y:S01]  /*a700*/  LDC.64 R24, c[0x0][0x640] ;  /* 0x00019000ff187b82 */ /* 0x004ea20000000a00 */
[-C--:B-1-3--:R-:W-:Y:S01]  /*a710*/  SHF.R.U64 R28, R8, R12.reuse, R9 ;  /* 0x0000000c081c7219 */ /* 0x08afe20000001209 */
[----:B----4-:R-:W-:Y:S01]  /*a720*/  IMAD.MOV R17, RZ, RZ, -R17 ;  /* 0x000000ffff117224 */ /* 0x010fe200078e0a11 */
[----:B0-----:R-:W-:Y:S01]  /*a730*/  SHF.R.U32.HI R4, RZ, R12, R9 ;  /* 0x0000000cff047219 */ /* 0x001fe20000011609 */
[----:B------:R-:W-:Y:S01]  /*a740*/  ULDC UR6, c[0x0][0x154] ;  /* 0x0000550000067ab9 */ /* 0x000fe20000000800 */
[----:B------:R-:W-:Y:S01]  /*a750*/  IADD3 R7, P0, RZ, -R28, RZ ;  /* 0x8000001cff077210 */ /* 0x000fe20007f1e0ff */
[----:B------:R-:W-:Y:S02]  /*a760*/  IMAD R17, R19, R17, R16 ;  /* 0x0000001113117224 */ /* 0x000fe400078e0210 */
[----:B------:R-:W0:Y:S01]  /*a770*/  LDC R8, c[0x0][0x618] ;  /* 0x00018600ff087b82 */ /* 0x000e220000000800 */
[----:B------:R-:W-:Y:S02]  /*a780*/  IMAD.MOV.U32 R9, RZ, RZ, 0x1 ;  /* 0x00000001ff097424 */ /* 0x000fe400078e00ff */
[----:B------:R-:W-:-:S04]  /*a790*/  IMAD.X R5, RZ, RZ, ~R4, P0 ;  /* 0x000000ffff057224 */ /* 0x000fc800000e0e04 */
[-C--:B-----5:R-:W-:Y:S01]  /*a7a0*/  IMAD R6, R5, R14.reuse, RZ ;  /* 0x0000000e05067224 */ /* 0x0a0fe200078e02ff */
[----:B------:R-:W1:Y:S01]  /*a7b0*/  LDC R20, c[0x0][0x608] ;  /* 0x00018200ff147b82 */ /* 0x000e620000000800 */
[----:B------:R-:W-:-:S04]  /*a7c0*/  IMAD.WIDE.U32 R4, R7, R14, R2 ;  /* 0x0000000e07047225 */ /* 0x000fc800078e0002 */
[----:B------:R-:W-:Y:S01]  /*a7d0*/  IMAD R7, R7, R15, R6 ;  /* 0x0000000f07077224 */ /* 0x000fe200078e0206 */
[----:B------:R-:W-:Y:S02]  /*a7e0*/  I2FP.F32.U32 R6, R18 ;  /* 0x0000001200067245 */ /* 0x000fe40000201000 */
[----:B------:R-:W3:Y:S01]  /*a7f0*/  LDC R22, c[0x0][0x658] ;  /* 0x00019600ff167b82 */ /* 0x000ee20000000800 */
[----:B------:R-:W-:Y:S01]  /*a800*/  IMAD.IADD R5, R5, 0x1, R7 ;  /* 0x0000000105057824 */ /* 0x000fe200078e0207 */
[----:B--2---:R-:W-:Y:S01]  /*a810*/  ISETP.NE.U32.AND P0, PT, R24, RZ, PT ;  /* 0x000000ff1800720c */ /* 0x004fe20003f05070 */
[----:B------:R-:W-:Y:S01]  /*a820*/  FMUL R6, R6, UR6 ;  /* 0x0000000606067c20 */ /* 0x000fe20008400000 */
[----:B------:R-:W-:Y:S02]  /*a830*/  IMAD.MOV.U32 R7, RZ, RZ, -0x1 ;  /* 0xffffffffff077424 */ /* 0x000fe400078e00ff */
[----:B------:R-:W-:Y:S01]  /*a840*/  ISETP.NE.AND.EX P0, PT, R25, RZ, PT, P0 ;  /* 0x000000ff1900720c */ /* 0x000fe20003f05300 */
[----:B------:R2:W4:Y:S01]  /*a850*/  F2I.U32.TRUNC.NTZ R13, R6 ;  /* 0x00000006000d7305 */ /* 0x000522000020f000 */
[----:B------:R-:W2:Y:S01]  /*a860*/  LDC R15, c[0x0][0x148] ;  /* 0x00005200ff0f7b82 */ /* 0x000ea20000000800 */
[----:B0-----:R-:W-:-:S02]  /*a870*/  SHF.R.U64 R12, R4, R8, R5 ;  /* 0x00000008040c7219 */ /* 0x001fc40000001205 */
[----:B------:R-:W-:-:S05]  /*a880*/  SHF.R.U32.HI R5, RZ, R8, R5 ;  /* 0x00000008ff057219 */ /* 0x000fca0000011605 */
[----:B------:R-:W0:Y:S01]  /*a890*/  LDC R16, c[0x0][0x600] ;  /* 0x00018000ff107b82 */ /* 0x000e220000000800 */
[-CC-:B-1----:R-:W-:Y:S02]  /*a8a0*/  SHF.R.U64 R10, R12, R20.reuse, R5.reuse ;  /* 0x000000140c0a7219 */ /* 0x182fe40000001205 */
[----:B------:R-:W-:-:S05]  /*a8b0*/  SHF.R.U32.HI R5, RZ, R20, R5 ;  /* 0x00000014ff057219 */ /* 0x000fca0000011605 */
[----:B------:R-:W1:Y:S01]  /*a8c0*/  LDC R21, c[0x0][0x648] ;  /* 0x00019200ff157b82 */ /* 0x000e620000000800 */
[-CC-:B---3--:R-:W-:Y:S02]  /*a8d0*/  SHF.R.U64 R14, R10, R22.reuse, R5.reuse ;  /* 0x000000160a0e7219 */ /* 0x188fe40000001205 */
[-C--:B------:R-:W-:Y:S02]  /*a8e0*/  SHF.L.U32 R7, R7, R22.reuse, RZ ;  /* 0x0000001607077219 */ /* 0x080fe400000006ff */
[-C--:B------:R-:W-:Y:S01]  /*a8f0*/  SHF.R.U32.HI R5, RZ, R22.reuse, R5 ;  /* 0x00000016ff057219 */ /* 0x080fe20000011605 */
[----:B------:R-:W-:Y:S01]  /*a900*/  IMAD.MOV.U32 R4, RZ, RZ, R14 ;  /* 0x000000ffff047224 */ /* 0x000fe200078e000e */
[----:B------:R-:W-:Y:S01]  /*a910*/  SHF.L.U32 R26, R9, R22, RZ ;  /* 0x00000016091a7219 */ /* 0x000fe200000006ff */
[----:B------:R-:W3:Y:S01]  /*a920*/  LDC R23, c[0x0][0x638] ;  /* 0x00018e00ff177b82 */ /* 0x000ee20000000800 */
[----:B------:R-:W-:-:S07]  /*a930*/  LOP3.LUT R19, RZ, R7, RZ, 0x33, !PT ;  /* 0x00000007ff137212 */ /* 0x000fce00078e33ff */
[----:B------:R-:W0:Y:S01]  /*a940*/  LDC R27, c[0x0][0x610] ;  /* 0x00018400ff1b7b82 */ /* 0x000e220000000800 */
[----:B----4-:R-:W-:Y:S05]  /*a950*/  @!P0 BRA `(.L_x_196) ;  /* 0x0000000000288947 */ /* 0x010fea0003800000 */
[----:B------:R-:W4:Y:S02]  /*a960*/  LDC R9, c[0x0][0x64c] ;  /* 0x00019300ff097b82 */ /* 0x000f240000000800 */
[----:B----4-:R-:W-:-:S05]  /*a970*/  IADD3 R9, P0, R14, R9, RZ ;  /* 0x000000090e097210 */ /* 0x010fca0007f1e0ff */
[----:B------:R-:W-:-:S04]  /*a980*/  IMAD.X R11, RZ, RZ, R5, P0 ;  /* 0x000000ffff0b7224 */ /* 0x000fc800000e0605 */
[----:B------:R-:W-:-:S04]  /*a990*/  IMAD.WIDE.U32 R4, R11, R24, RZ ;  /* 0x000000180b047225 */ /* 0x000fc800078e00ff */
[----:B--2---:R-:W-:-:S04]  /*a9a0*/  IMAD.WIDE.U32 R6, P0, R9, R25, R4 ;  /* 0x0000001909067225 */ /* 0x004fc80007800004 */
[----:B------:R-:W-:-:S04]  /*a9b0*/  IMAD.WIDE.U32 R4, R9, R24, RZ ;  /* 0x0000001809047225 */ /* 0x000fc800078e00ff */
[----:B------:R-:W-:Y:S01]  /*a9c0*/  IMAD.X R9, RZ, RZ, RZ, P0 ;  /* 0x000000ffff097224 */ /* 0x000fe200000e06ff */
[----:B------:R-:W-:Y:S01]  /*a9d0*/  IADD3 RZ, P0, R5, R6, RZ ;  /* 0x0000000605ff7210 */ /* 0x000fe20007f1e0ff */
[----:B------:R-:W-:-:S04]  /*a9e0*/  IMAD.MOV.U32 R8, RZ, RZ, R7 ;  /* 0x000000ffff087224 */ /* 0x000fc800078e0007 */
[----:B------:R-:W-:-:S08]  /*a9f0*/  IMAD.WIDE.U32.X R4, R11, R25, R8, P0 ;  /* 0x000000190b047225 */ /* 0x000fd000000e0408 */
.L_x_196:
[----:B-1----:R-:W-:Y:S01]  /*aa00*/  SHF.R.U64 R4, R4, R21, R5 ;  /* 0x0000001504047219 */ /* 0x002fe20000001205 */
[----:B0-----:R-:W-:Y:S01]  /*aa10*/  VIADD R7, R16, 0xffffffff ;  /* 0xffffffff10077836 */ /* 0x001fe20000000000 */
[----:B------:R-:W-:Y:S01]  /*aa20*/  LOP3.LUT R9, R10, R19, RZ, 0xc0, !PT ;  /* 0x000000130a097212 */ /* 0x000fe200078ec0ff */
[----:B------:R-:W-:Y:S01]  /*aa30*/  IMAD.MOV R13, RZ, RZ, -R13 ;  /* 0x000000ffff0d7224 */ /* 0x000fe200078e0a0d */
[----:B------:R-:W-:Y:S01]  /*aa40*/  R2UR UR27, R28 ;  /* 0x000000001c1b72ca */ /* 0x000fe200000e0000 */
[----:B------:R-:W-:Y:S01]  /*aa50*/  IMAD.MOV R5, RZ, RZ, -R4 ;  /* 0x000000ffff057224 */ /* 0x000fe200078e0a04 */
[----:B------:R-:W-:Y:S01]  /*aa60*/  LOP3.LUT R7, R12, R7, RZ, 0xc0, !PT ;  /* 0x000000070c077212 */ /* 0x000fe200078ec0ff */
[----:B------:R-:W-:Y:S02]  /*aa70*/  IMAD R26, R26, R4, R9 ;  /* 0x000000041a1a7224 */ /* 0x000fe400078e0209 */
[----:B--2---:R-:W-:Y:S02]  /*aa80*/  @P3 IMAD R17, R15, R13, R18 ;  /* 0x0000000d0f113224 */ /* 0x004fe400078e0212 */
[----:B---3--:R-:W-:-:S02]  /*aa90*/  IMAD R4, R5, R23, R14 ;  /* 0x0000001705047224 */ /* 0x008fc400078e020e */
[----:B------:R-:W-:Y:S02]  /*aaa0*/  IMAD R26, R26, R27, R17 ;  /* 0x0000001b1a1a7224 */ /* 0x000fe400078e0211 */
[----:B------:R-:W-:Y:S02]  /*aab0*/  IMAD R5, R4, R16, R7 ;  /* 0x0000001004057224 */ /* 0x000fe400078e0207 */
[----:B------:R-:W-:-:S03]  /*aac0*/  IMAD.MOV.U32 R6, RZ, RZ, 0x1 ;  /* 0x00000001ff067424 */ /* 0x000fc600078e00ff */
[----:B------:R-:W-:Y:S02]  /*aad0*/  SEL R4, R5, R26, !P3 ;  /* 0x0000001a05047207 */ /* 0x000fe40005800000 */
[----:B------:R-:W-:Y:S02]  /*aae0*/  SEL R26, R26, R5, !P3 ;  /* 0x000000051a1a7207 */ /* 0x000fe40005800000 */
[----:B------:R-:W-:-:S07]  /*aaf0*/  PRMT R5, R6, 0x7610, R5 ;  /* 0x0000761006057816 */ /* 0x000fce0000000005 */
.L_x_194:
[----:B------:R-:W-:Y:S01]  /*ab00*/  LOP3.LUT P0, RZ, R5, 0xff, RZ, 0xc0, !PT ;  /* 0x000000ff05ff7812 */ /* 0x000fe2000780c0ff */
[----:B------:R-:W-:-:S12]  /*ab10*/  IMAD.MOV.U32 R5, RZ, RZ, R26 ;  /* 0x000000ffff057224 */ /* 0x000fd800078e001a */
[----:B------:R-:W-:Y:S05]  /*ab20*/  @P0 BRA `(.L_x_197) ;  /* 0xffffff6400140947 */ /* 0x000fea000383ffff */
[----:B------:R-:W-:Y:S05]  /*ab30*/  EXIT ;  /* 0x000000000000794d */ /* 0x000fea0003800000 */
.L_x_3:
[----:B0-----:R-:W-:Y:S01]  /*ab40*/  ULDC.64 UR4, c[0x0][0x650] ;  /* 0x0001940000047ab9 */ /* 0x001fe20000000a00 */
[----:B------:R-:W-:Y:S01]  /*ab50*/  PRMT R4, RZ, 0x7610, R4 ;  /* 0x00007610ff047816 */ /* 0x000fe20000000004 */
[----:B------:R-:W-:Y:S01]  /*ab60*/  IMAD.MOV.U32 R5, RZ, RZ, -0x1 ;  /* 0xffffffffff057424 */ /* 0x000fe200078e00ff */
[----:B------:R-:W-:Y:S01]  /*ab70*/  ISETP.GE.U32.AND P0, PT, R2, UR4, PT ;  /* 0x0000000402007c0c */ /* 0x000fe2000bf06070 */
[----:B------:R-:W-:Y:S02]  /*ab80*/  IMAD.MOV.U32 R9, RZ, RZ, -0x1 ;  /* 0xffffffffff097424 */ /* 0x000fe400078e00ff */
        /* <DEDUP_REMOVED lines=21> */
.L_x_199:
[--C-:B------:R-:W-:Y:S01]  /*ace0*/  SHF.R.U64 R14, R12, R16, R13.reuse ;  /* 0x000000100c0e7219 */ /* 0x100fe2000000120d */
[----:B------:R-:W0:Y:S01]  /*acf0*/  LDC R20, c[0x0][0x618] ;  /* 0x00018600ff147b82 */ /* 0x000e220000000800 */
[----:B------:R-:W-:Y:S01]  /*ad00*/  I2FP.F32.U32 R5, R6 ;  /* 0x0000000600057245 */ /* 0x000fe20000201000 */
[----:B------:R-:W-:Y:S01]  /*ad10*/  ULDC UR4, c[0x0][0x150] ;  /* 0x0000540000047ab9 */ /* 0x000fe20000000800 */
[----:B------:R-:W-:Y:S02]  /*ad20*/  SHF.R.U32.HI R4, RZ, R16, R13 ;  /* 0x00000010ff047219 */ /* 0x000fe4000001160d */
[----:B------:R-:W-:Y:S01]  /*ad30*/  IADD3 R7, P0, RZ, -R14, RZ ;  /* 0x8000000eff077210 */ /* 0x000fe20007f1e0ff */
[----:B------:R-:W-:Y:S01]  /*ad40*/  FMUL R11, R5, UR4 ;  /* 0x00000004050b7c20 */ /* 0x000fe20008400000 */
[----:B------:R-:W-:Y:S01]  /*ad50*/  ULDC UR4, c[0x0][0x154] ;  /* 0x0000550000047ab9 */ /* 0x000fe20000000800 */
[----:B------:R-:W1:Y:S02]  /*ad60*/  LDC.64 R22, c[0x0][0x640] ;  /* 0x00019000ff167b82 */ /* 0x000e640000000a00 */
[----:B------:R-:W-:-:S02]  /*ad70*/  IMAD.X R9, RZ, RZ, ~R4, P0 ;  /* 0x000000ffff097224 */ /* 0x000fc400000e0e04 */
[----:B------:R-:W2:Y:S01]  /*ad80*/  F2I.U32.TRUNC.NTZ R11, R11 ;  /* 0x0000000b000b7305 */ /* 0x000ea2000020f000 */
[----:B------:R-:W-:-:S03]  /*ad90*/  IMAD.WIDE.U32 R4, R7, R18, R2 ;  /* 0x0000001207047225 */ /* 0x000fc600078e0002 */
[----:B------:R-:W3:Y:S01]  /*ada0*/  LDC R13, c[0x0][0x144] ;  /* 0x00005100ff0d7b82 */ /* 0x000ee20000000800 */
[----:B------:R-:W-:-:S04]  /*adb0*/  IMAD R10, R9, R18, RZ ;  /* 0x00000012090a7224 */ /* 0x000fc800078e02ff */
[----:B------:R-:W-:Y:S02]  /*adc0*/  IMAD R7, R7, R19, R10 ;  /* 0x0000001307077224 */ /* 0x000fe400078e020a */
[----:B------:R-:W-:Y:S01]  /*add0*/  IMAD.MOV.U32 R10, RZ, RZ, -0x1 ;  /* 0xffffffffff0a7424 */ /* 0x000fe200078e00ff */
[----:B------:R-:W4:Y:S01]  /*ade0*/  LDC R16, c[0x0][0x608] ;  /* 0x00018200ff107b82 */ /* 0x000f220000000800 */
[----:B------:R-:W-:Y:S01]  /*adf0*/  IMAD.IADD R5, R5, 0x1, R7 ;  /* 0x0000000105057824 */ /* 0x000fe200078e0207 */
[----:B------:R-:W-:-:S04]  /*ae00*/  I2FP.F32.U32 R7, R8 ;  /* 0x0000000800077245 */ /* 0x000fc80000201000 */
[-C--:B0-----:R-:W-:Y:S01]  /*ae10*/  SHF.R.U64 R12, R4, R20.reuse, R5 ;  /* 0x00000014040c7219 */ /* 0x081fe20000001205 */
[----:B--2---:R-:W-:Y:S01]  /*ae20*/  IMAD.MOV R4, RZ, RZ, -R11 ;  /* 0x000000ffff047224 */ /* 0x004fe200078e0a0b */
[----:B------:R-:W0:Y:S01]  /*ae30*/  LDC R9, c[0x0][0x658] ;  /* 0x00019600ff097b82 */ /* 0x000e220000000800 */
[----:B-1----:R-:W-:Y:S01]  /*ae40*/  ISETP.NE.U32.AND P0, PT, R22, RZ, PT ;  /* 0x000000ff1600720c */ /* 0x002fe20003f05070 */
[----:B------:R-:W-:Y:S01]  /*ae50*/  FMUL R7, R7, UR4 ;  /* 0x0000000407077c20 */ /* 0x000fe20008400000 */
[----:B------:R-:W-:Y:S02]  /*ae60*/  SHF.R.U32.HI R5, RZ, R20, R5 ;  /* 0x00000014ff057219 */ /* 0x000fe40000011605 */
[----:B------:R-:W-:-:S03]  /*ae70*/  ISETP.NE.AND.EX P0, PT, R23, RZ, PT, P0 ;  /* 0x000000ff1700720c */ /* 0x000fc60003f05300 */
[----:B------:R-:W1:Y:S01]  /*ae80*/  LDC R19, c[0x0][0x148] ;  /* 0x00005200ff137b82 */ /* 0x000e620000000800 */
[----:B---3--:R-:W-:Y:S02]  /*ae90*/  IMAD R20, R13, R4, R6 ;  /* 0x000000040d147224 */ /* 0x008fe400078e0206 */
[----:B------:R-:W-:-:S05]  /*aea0*/  IMAD.MOV.U32 R6, RZ, RZ, 0x1 ;  /* 0x00000001ff067424 */ /* 0x000fca00078e00ff */
[----:B------:R-:W2:Y:S01]  /*aeb0*/  LDC R18, c[0x0][0x600] ;  /* 0x00018000ff127b82 */ /* 0x000ea20000000800 */
[-CC-:B----4-:R-:W-:Y:S02]  /*aec0*/  SHF.R.U64 R15, R12, R16.reuse, R5.reuse ;  /* 0x000000100c0f7219 */ /* 0x190fe40000001205 */
[----:B------:R-:W-:Y:S02]  /*aed0*/  SHF.R.U32.HI R4, RZ, R16, R5 ;  /* 0x00000010ff047219 */ /* 0x000fe40000011605 */
[----:B------:R3:W4:Y:S03]  /*aee0*/  F2I.U32.TRUNC.NTZ R16, R7 ;  /* 0x0000000700107305 */ /* 0x000726000020f000 */
[----:B------:R-:W1:Y:S01]  /*aef0*/  LDC R21, c[0x0][0x648] ;  /* 0x00019200ff157b82 */ /* 0x000e620000000800 */
[-C--:B0-----:R-:W-:Y:S02]  /*af00*/  SHF.R.U64 R17, R15, R9.reuse, R4 ;  /* 0x000000090f117219 */ /* 0x081fe40000001204 */
[----:B------:R-:W-:-:S02]  /*af10*/  SHF.L.U32 R10, R10, R9, RZ ;  /* 0x000000090a0a7219 */ /* 0x000fc400000006ff */
[-C--:B------:R-:W-:Y:S01]  /*af20*/  SHF.R.U32.HI R5, RZ, R9.reuse, R4 ;  /* 0x00000009ff057219 */ /* 0x080fe20000011604 */
[----:B------:R-:W-:Y:S01]  /*af30*/  IMAD.MOV.U32 R4, RZ, RZ, R17 ;  /* 0x000000ffff047224 */ /* 0x000fe200078e0011 */
[----:B------:R-:W-:Y:S01]  /*af40*/  SHF.L.U32 R25, R6, R9, RZ ;  /* 0x0000000906197219 */ /* 0x000fe200000006ff */
[----:B------:R-:W0:Y:S01]  /*af50*/  LDC R24, c[0x0][0x638] ;  /* 0x00018e00ff187b82 */ /* 0x000e220000000800 */
[----:B------:R-:W-:-:S07]  /*af60*/  LOP3.LUT R26, RZ, R10, RZ, 0x33, !PT ;  /* 0x0000000aff1a7212 */ /* 0x000fce00078e33ff */
[----:B------:R-:W0:Y:S01]  /*af70*/  LDC R27, c[0x0][0x610] ;  /* 0x00018400ff1b7b82 */ /* 0x000e220000000800 */
[----:B---34-:R-:W-:Y:S05]  /*af80*/  @!P0 BRA `(.L_x_200) ;  /* 0x0000000000288947 */ /* 0x018fea0003800000 */
[----:B------:R-:W3:Y:S02]  /*af90*/  LDC R4, c[0x0][0x64c] ;  /* 0x00019300ff047b82 */ /* 0x000ee40000000800 */
[----:B---3--:R-:W-:-:S05]  /*afa0*/  IADD3 R9, P0, R17, R4, RZ ;  /* 0x0000000411097210 */ /* 0x008fca0007f1e0ff */
        /* <DEDUP_REMOVED lines=8> */
.L_x_200:
[----:B-1----:R-:W-:Y:S01]  /*b030*/  SHF.R.U64 R5, R4, R21, R5 ;  /* 0x0000001504057219 */ /* 0x002fe20000001205 */
[----:B--2---:R-:W-:Y:S01]  /*b040*/  VIADD R7, R18, 0xffffffff ;  /* 0xffffffff12077836 */ /* 0x004fe20000000000 */
[----:B------:R-:W-:Y:S01]  /*b050*/  LOP3.LUT R4, R15, R26, RZ, 0xc0, !PT ;  /* 0x0000001a0f047212 */ /* 0x000fe200078ec0ff */
[----:B------:R-:W-:Y:S02]  /*b060*/  IMAD.MOV R16, RZ, RZ, -R16 ;  /* 0x000000ffff107224 */ /* 0x000fe400078e0a10 */
[----:B------:R-:W-:Y:S01]  /*b070*/  IMAD.MOV R6, RZ, RZ, -R5 ;  /* 0x000000ffff067224 */ /* 0x000fe200078e0a05 */
[----:B------:R-:W-:Y:S01]  /*b080*/  LOP3.LUT R7, R12, R7, RZ, 0xc0, !PT ;  /* 0x000000070c077212 */ /* 0x000fe200078ec0ff */
[----:B------:R-:W-:Y:S02]  /*b090*/  IMAD R5, R25, R5, R4 ;  /* 0x0000000519057224 */ /* 0x000fe400078e0204 */
[----:B------:R-:W-:Y:S02]  /*b0a0*/  @P3 IMAD R20, R19, R16, R8 ;  /* 0x0000001013143224 */ /* 0x000fe400078e0208 */
[----:B0-----:R-:W-:-:S02]  /*b0b0*/  IMAD R4, R6, R24, R17 ;  /* 0x0000001806047224 */ /* 0x001fc400078e0211 */
[----:B------:R-:W-:Y:S02]  /*b0c0*/  IMAD R5, R5, R27, R20 ;  /* 0x0000001b05057224 */ /* 0x000fe400078e0214 */
[----:B------:R-:W-:Y:S02]  /*b0d0*/  IMAD R6, R4, R18, R7 ;  /* 0x0000001204067224 */ /* 0x000fe400078e0207 */
[----:B------:R-:W-:Y:S02]  /*b0e0*/  IMAD.MOV.U32 R8, RZ, RZ, 0x1 ;  /* 0x00000001ff087424 */ /* 0x000fe400078e00ff */
[----:B------:R-:W-:Y:S01]  /*b0f0*/  IMAD.MOV.U32 R13, RZ, RZ, R14 ;  /* 0x000000ffff0d7224 */ /* 0x000fe200078e000e */
[----:B------:R-:W-:Y:S02]  /*b100*/  SEL R9, R6, R5, !P3 ;  /* 0x0000000506097207 */ /* 0x000fe40005800000 */
[----:B------:R-:W-:Y:S02]  /*b110*/  PRMT R4, R8, 0x7610, R4 ;  /* 0x0000761008047816 */ /* 0x000fe40000000004 */
[----:B------:R-:W-:-:S07]  /*b120*/  SEL R5, R5, R6, !P3 ;  /* 0x0000000605057207 */ /* 0x000fce0005800000 */
.L_x_198:
[----:B------:R-:W-:-:S08]  /*b130*/  NOP ;  /* 0x0000000000007918 */ /* 0x000fd00000000000 */
[----:B------:R-:W0:-:S00]  /*b140*/  USETMAXREG.DEALLOC.CTAPOOL 0x28 ;  /* 0x00000028000079c8 */ /* 0x000e0000080e0500 */
[----:B------:R-:W-:-:S13]  /*b150*/  ISETP.NE.AND P0, PT, RZ, UR6, PT ;  /* 0x00000006ff007c0c */ /* 0x000fda000bf05270 */
[----:B------:R-:W-:Y:S05]  /*b160*/  @P0 EXIT ;  /* 0x000000000000094d */ /* 0x000fea0003800000 */
[----:B0-----:R-:W-:Y:S01]  /*b170*/  LOP3.LUT P0, RZ, R4, 0xff, RZ, 0xc0, !PT ;  /* 0x000000ff04ff7812 */ /* 0x001fe2000780c0ff */
[----:B------:R-:W-:Y:S02]  /*b180*/  IMAD.MOV.U32 R10, RZ, RZ, 0x1 ;  /* 0x00000001ff0a7424 */ /* 0x000fe400078e00ff */
[----:B------:R-:W-:-:S10]  /*b190*/  IMAD.MOV.U32 R11, RZ, RZ, RZ ;  /* 0x000000ffff0b7224 */ /* 0x000fd400078e00ff */
[----:B------:R-:W-:Y:S05]  /*b1a0*/  @!P0 BRA `(.L_x_201) ;  /* 0x0000000c00648947 */ /* 0x000fea0003800000 */
[----:B------:R-:W-:Y:S01]  /*b1b0*/  ULDC UR4, c[0x0][0x28c] ;  /* 0x0000a30000047ab9 */ /* 0x000fe20000000800 */
[----:B------:R-:W-:Y:S01]  /*b1c0*/  ULDC UR5, c[0x0][0x600] ;  /* 0x0001800000057ab9 */ /* 0x000fe20000000800 */
[----:B------:R-:W-:Y:S01]  /*b1d0*/  UIADD3 UR11, UR4, 0xff, URZ ;  /* 0x000000ff040b7890 */ /* 0x000fe2000fffe03f */
[C---:B------:R-:W-:Y:S01]  /*b1e0*/  LOP3.LUT P2, RZ, R0.reuse, 0x7f, RZ, 0xc0, !PT ;  /* 0x0000007f00ff7812 */ /* 0x040fe2000784c0ff */
[----:B------:R-:W-:Y:S01]  /*b1f0*/  ULDC UR6, c[0x0][0x658] ;  /* 0x0001960000067ab9 */ /* 0x000fe20000000800 */
[----:B------:R-:W-:Y:S01]  /*b200*/  UMOV UR9, 0xffffffff ;  /* 0xffffffff00097882 */ /* 0x000fe20000000000 */
[----:B------:R-:W-:Y:S01]  /*b210*/  UMOV UR12, 0x1 ;  /* 0x00000001000c7882 */ /* 0x000fe20000000000 */
[----:B------:R-:W-:Y:S01]  /*b220*/  UIADD3 UR4, UR5, -0x1, URZ ;  /* 0xffffffff05047890 */ /* 0x000fe2000fffe03f */
[----:B------:R-:W-:Y:S01]  /*b230*/  LOP3.LUT P0, RZ, R0, 0x1f, RZ, 0xc0, !PT ;  /* 0x0000001f00ff7812 */ /* 0x000fe2000780c0ff */
[----:B------:R-:W-:Y:S01]  /*b240*/  USHF.L.U32 UR10, UR9, UR6, URZ ;  /* 0x00000006090a7299 */ /* 0x000fe2000800063f */
[----:B------:R-:W-:Y:S01]  /*b250*/  BSSY B0, `(.L_x_201) ;  /* 0x00000ce000007945 */ /* 0x000fe20003800000 */
[----:B------:R-:W-:Y:S01]  /*b260*/  USHF.L.U32 UR5, UR12, UR6, URZ ;  /* 0x000000060c057299 */ /* 0x000fe2000800063f */
[----:B------:R-:W-:Y:S01]  /*b270*/  PLOP3.LUT P0, PT, P0, P2, PT, 0x8a, 0x0 ;  /* 0x000000000000781c */ /* 0x000fe20000705172 */
[----:B------:R-:W-:Y:S01]  /*b280*/  USHF.R.S32.HI UR12, URZ, 0x1f, UR11 ;  /* 0x0000001f3f0c7899 */ /* 0x000fe2000801140b */
[----:B------:R-:W-:Y:S01]  /*b290*/  IMAD.MOV.U32 R0, RZ, RZ, 0x1 ;  /* 0x00000001ff007424 */ /* 0x000fe200078e00ff */
[----:B------:R-:W-:Y:S01]  /*b2a0*/  ULDC UR8, c[0x0][0xc] ;  /* 0x0000030000087ab9 */ /* 0x000fe20000000800 */
[----:B------:R-:W-:Y:S01]  /*b2b0*/  ULDC UR9, c[0x0][0x10] ;  /* 0x0000040000097ab9 */ /* 0x000fe20000000800 */
[----:B------:R-:W-:Y:S01]  /*b2c0*/  ULEA.HI UR12, UR12, UR11, URZ, 0x8 ;  /* 0x0000000b0c0c7291 */ /* 0x000fe2000f8f403f */
[----:B------:R-:W-:Y:S01]  /*b2d0*/  IMAD.MOV.U32 R10, RZ, RZ, 0x1 ;  /* 0x00000001ff0a7424 */ /* 0x000fe200078e00ff */
[----:B------:R-:W-:Y:S01]  /*b2e0*/  UIMAD.WIDE.U32 UR8, UR8, UR9, URZ ;  /* 0x00000009080872a5 */ /* 0x000fe2000f8e003f */
[----:B------:R-:W-:Y:S01]  /*b2f0*/  IMAD.MOV.U32 R11, RZ, RZ, RZ ;  /* 0x000000ffff0b7224 */ /* 0x000fe200078e00ff */
[----:B------:R-:W-:-:S02]  /*b300*/  ULOP3.LUT UR6, URZ, UR10, URZ, 0x33, !UPT ;  /* 0x0000000a3f067292 */ /* 0x000fc4000f8e333f */
[----:B------:R-:W-:Y:S01]  /*b310*/  USHF.R.S32.HI UR13, URZ, 0x8, UR12 ;  /* 0x000000083f0d7899 */ /* 0x000fe2000801140c */
[----:B------:R-:W-:Y:S01]  /*b320*/  ULDC UR10, c[0x0][0x14] ;  /* 0x00000500000a7ab9 */ /* 0x000fe20000000800 */
[----:B------:R-:W-:Y:S02]  /*b330*/  ULOP3.LUT UR15, UR7, 0x2, URZ, 0xfc, !UPT ;  /* 0x00000002070f7892 */ /* 0x000fe4000f8efc3f */
[----:B------:R-:W-:Y:S02]  /*b340*/  UIMAD.WIDE.U32 UR38, UR8, UR10, URZ ;  /* 0x0000000a082672a5 */ /* 0x000fe4000f8e003f */
[----:B------:R-:W-:Y:S02]  /*b350*/  UIMAD UR14, UR9, UR10, URZ ;  /* 0x0000000a090e72a4 */ /* 0x000fe4000f8e023f */
[----:B------:R-:W-:Y:S02]  /*b360*/  UIADD3 UR21, UR13, 0x1, URZ ;  /* 0x000000010d157890 */ /* 0x000fe4000fffe03f */
[----:B------:R-:W-:Y:S01]  /*b370*/  UIADD3 UR14, UR39, UR14, URZ ;  /* 0x0000000e270e7290 */ /* 0x000fe2000fffe03f */
[----:B------:R-:W-:-:S11]  /*b380*/  ULDC.64 UR40, c[0x0][0x198] ;  /* 0x0000660000287ab9 */ /* 0x000fd60000000a00 */
.L_x_213:
[----:B------:R-:W-:-:S03]  /*b390*/  UMOV UR8, 0xffffffff ;  /* 0xffffffff00087882 */ /* 0x000fc60000000000 */
[----:B------:R-:W-:Y:S05]  /*b3a0*/  BRA.DIV UR8, `(.L_x_202) ;  /* 0x0000000e08b47947 */ /* 0x000fea000b800000 */
[----:B------:R-:W-:-:S13]  /*b3b0*/  ELECT P1, URZ, PT ;  /* 0x00000000003f782f */ /* 0x000fda0003820000 */
.L_x_223:
[----:B------:R-:W0:Y:S01]  /*b3c0*/  LDC R4, c[0x0][0x28c] ;  /* 0x0000a300ff047b82 */ /* 0x000e220000000800 */
[----:B------:R-:W-:Y:S01]  /*b3d0*/  BSSY B1, `(.L_x_203) ;  /* 0x0000044000017945 */ /* 0x000fe20003800000 */
[----:B0-----:R-:W-:-:S13]  /*b3e0*/  ISETP.LT.OR P1, PT, R4, 0x1, !P1 ;  /* 0x000000010400780c */ /* 0x001fda0004f21670 */
[----:B------:R-:W-:Y:S05]  /*b3f0*/  @P1 BRA `(.L_x_204) ;  /* 0x0000000400041947 */ /* 0x000fea0003800000 */
[----:B------:R-:W-:Y:S02]  /*b400*/  IMAD.SHL.U32 R8, R5, 0x80, RZ ;  /* 0x0000008005087824 */ /* 0x000fe400078e00ff */
[----:B------:R-:W-:Y:S02]  /*b410*/  IMAD R9, R9, 0xa0, RZ ;  /* 0x000000a009097824 */ /* 0x000fe400078e02ff */
[----:B------:R-:W-:Y:S02]  /*b420*/  IMAD.MOV.U32 R14, RZ, RZ, RZ ;  /* 0x000000ffff0e7224 */ /* 0x000fe400078e00ff */
[----:B------:R-:W-:Y:S02]  /*b430*/  IMAD.U32 R16, RZ, RZ, UR21 ;  /* 0x00000015ff107e24 */ /* 0x000fe4000f8e00ff */
[----:B------:R-:W-:Y:S02]  /*b440*/  IMAD.MOV.U32 R4, RZ, RZ, R10 ;  /* 0x000000ffff047224 */ /* 0x000fe400078e000a */
[----:B------:R-:W-:-:S07]  /*b450*/  IMAD.MOV.U32 R5, RZ, RZ, R11 ;  /* 0x000000ffff057224 */ /* 0x000fce00078e000b */
.L_x_208:
[----:B------:R-:W0:Y:S01]  /*b460*/  S2R R7, SR_CgaCtaId ;  /* 0x0000000000077919 */ /* 0x000e220000008800 */
[----:B------:R-:W-:-:S04]  /*b470*/  MOV R6, 0x400 ;  /* 0x0000040000067802 */ /* 0x000fc80000000f00 */
[----:B0-----:R-:W-:Y:S02]  /*b480*/  LEA R12, R7, R6, 0x18 ;  /* 0x00000006070c7211 */ /* 0x001fe400078ec0ff */
[----:B------:R-:W-:Y:S01]  /*b490*/  SHF.L.U32 R6, R4, 0x1f, RZ ;  /* 0x0000001f04067819 */ /* 0x000fe200000006ff */
[----:B------:R-:W0:Y:S02]  /*b4a0*/  @!P2 LDC R7, c[0x0][0x500] ;  /* 0x00014000ff07ab82 */ /* 0x000e240000000800 */
[----:B------:R-:W-:-:S04]  /*b4b0*/  IMAD R15, R5, 0x8, R12 ;  /* 0x00000008050f7824 */ /* 0x000fc800078e020c */
[----:B------:R-:W1:Y:S02]  /*b4c0*/  SYNCS.PHASECHK.TRANS64.TRYWAIT P1, [R15+URZ+0x18], R6 ;  /* 0x000018060f0075a7 */ /* 0x000e64000802017f */
[----:B-1----:R-:W-:Y:S05]  /*b4d0*/  @!P1 BRA `(.L_x_205) ;  /* 0x0000000c00889947 */ /* 0x002fea0003800000 */
.L_x_224:
[----:B------:R-:W-:Y:S01]  /*b4e0*/  UPRMT UR8, UR15, 0x9910, URZ ;  /* 0x000099100f087896 */ /* 0x000fe2000800003f */
[----:B0-----:R0:W-:Y:S03]  /*b4f0*/  @!P2 SYNCS.ARRIVE.TRANS64 RZ, [R15+URZ], R7 ;  /* 0x000000070fffa9a7 */ /* 0x0011e6000800003f */
[----:B------:R-:W-:-:S06]  /*b500*/  UISETP.NE.AND UP0, UPT, UR8, 0x2, UPT ;  /* 0x000000020800788c */ /* 0x000fcc000bf05270 */
[----:B------:R-:W-:-:S13]  /*b510*/  PLOP3.LUT P1, PT, PT, PT, UP0, 0x80, 0x0 ;  /* 0x000000000000781c */ /* 0x000fda0003f2f008 */
[----:B0-----:R-:W-:Y:S05]  /*b520*/  @P1 BRA `(.L_x_206) ;  /* 0x0000000000041947 */ /* 0x001fea0003800000 */
[----:B------:R-:W-:Y:S01]  /*b530*/  BPT.TRAP 0x1 ;  /* 0x000000040000795c */ /* 0x000fe20000300000 */
.L_x_206:
[----:B------:R-:W-:Y:S05]  /*b540*/  @P0 BRA `(.L_x_207) ;  /* 0x0000000000040947 */ /* 0x000fea0003800000 */
[----:B------:R-:W-:Y:S01]  /*b550*/  BPT.TRAP 0x1 ;  /* 0x000000040000795c */ /* 0x000fe20000300000 */
.L_x_207:
[C-C-:B-1----:R-:W-:Y:S01]  /*b560*/  IMAD R6, R5.reuse, 0x8000, R12.reuse ;  /* 0x0000800005067824 */ /* 0x142fe200078e020c */
[----:B------:R-:W-:Y:S01]  /*b570*/  R2UR UR34, R14 ;  /* 0x000000000e2272ca */ /* 0x000fe200000e0000 */
[----:B------:R-:W-:Y:S01]  /*b580*/  IMAD R12, R5, 0xa000, R12 ;  /* 0x0000a000050c7824 */ /* 0x000fe200078e020c */
[----:B------:R-:W-:Y:S01]  /*b590*/  R2UR UR33, R15 ;  /* 0x000000000f2172ca */ /* 0x000fe200000e0000 */
[----:B------:R-:W-:Y:S01]  /*b5a0*/  VIADD R16, R16, 0xffffffff ;  /* 0xffffffff10107836 */ /* 0x000fe20000000000 */
[----:B------:R-:W-:Y:S01]  /*b5b0*/  R2UR UR24, R6 ;  /* 0x00000000061872ca */ /* 0x000fe200000e0000 */
[----:B------:R-:W-:Y:S01]  /*b5c0*/  UIADD3 UR22, UP0, UR40, 0xf0, URZ ;  /* 0x000000f028167890 */ /* 0x000fe2000ff1e03f */
[----:B------:R-:W-:Y:S01]  /*b5d0*/  R2UR UR8, R12 ;  /* 0x000000000c0872ca */ /* 0x000fe200000e0000 */
[----:B------:R-:W-:Y:S01]  /*b5e0*/  UIADD3 UR42, UP1, UR40, 0x1f0, URZ ;  /* 0x000001f0282a7890 */ /* 0x000fe2000ff3e03f */
[----:B------:R-:W-:Y:S01]  /*b5f0*/  R2UR UR36, R13 ;  /* 0x000000000d2472ca */ /* 0x000fe200000e0000 */
[----:B------:R-:W-:Y:S01]  /*b600*/  UIADD3.X UR23, URZ, UR41, URZ, UP0, !UPT ;  /* 0x000000293f177290 */ /* 0x000fe200087fe43f */
[----:B------:R-:W-:Y:S01]  /*b610*/  R2UR UR35, R8 ;  /* 0x00000000082372ca */ /* 0x000fe200000e0000 */
[----:B------:R-:W-:Y:S01]  /*b620*/  UIADD3.X UR43, URZ, UR41, URZ, UP1, !UPT ;  /* 0x000000293f2b7290 */ /* 0x000fe20008ffe43f */
[----:B------:R-:W-:Y:S01]  /*b630*/  R2UR UR19, R9 ;  /* 0x00000000091372ca */ /* 0x000fe200000e0000 */
[----:B------:R-:W-:Y:S01]  /*b640*/  UIADD3 UR26, UR34, 0x80, URZ ;  /* 0x00000080221a7890 */ /* 0x000fe2000fffe03f */
[----:B------:R-:W-:Y:S01]  /*b650*/  ISETP.GT.AND P4, PT, R16, 0x1, PT ;  /* 0x000000011000780c */ /* 0x000fe20003f84270 */
[----:B------:R-:W-:Y:S01]  /*b660*/  VIADD R5, R5, 0x1 ;  /* 0x0000000105057836 */ /* 0x000fe20000000000 */
[----:B------:R-:W-:Y:S01]  /*b670*/  UMOV UR30, 0x0 ;  /* 0x00000000001e7882 */ /* 0x000fe20000000000 */
[----:B------:R-:W-:Y:S01]  /*b680*/  UIADD3 UR32, UR24, 0x100, URZ ;  /* 0x0000010018207890 */ /* 0x000fe2000fffe03f */
[----:B------:R-:W-:Y:S01]  /*b690*/  VIADD R14, R14, 0x100 ;  /* 0x000001000e0e7836 */ /* 0x000fe20000000000 */
[----:B------:R-:W-:Y:S01]  /*b6a0*/  UIADD3 UR24, UR24, 0x4100, URZ ;  /* 0x0000410018187890 */ /* 0x000fe2000fffe03f */
[----:B------:R-:W-:Y:S01]  /*b6b0*/  ISETP.NE.AND P1, PT, R5, 0x3, PT ;  /* 0x000000030500780c */ /* 0x000fe20003f25270 */
[----:B------:R-:W-:-:S02]  /*b6c0*/  UIADD3 UR16, UR8, 0x18100, URZ ;  /* 0x0001810008107890 */ /* 0x000fc4000fffe03f */
[----:B------:R-:W-:Y:S01]  /*b6d0*/  UIADD3 UR8, UR8, 0x1d100, URZ ;  /* 0x0001d10008087890 */ /* 0x000fe2000fffe03f */
[----:B------:R-:W-:Y:S01]  /*b6e0*/  SEL R7, RZ, 0x1, P1 ;  /* 0x00000001ff077807 */ /* 0x000fe20000800000 */
[----:B------:R-:W-:Y:S01]  /*b6f0*/  UMOV UR31, 0x10000000 ;  /* 0x10000000001f7882 */ /* 0x000fe20000000000 */
[----:B------:R-:W-:Y:S01]  /*b700*/  UMOV UR25, UR33 ;  /* 0x0000002100197c82 */ /* 0x000fe20008000000 */
[----:B------:R-:W-:Y:S01]  /*b710*/  UMOV UR28, UR36 ;  /* 0x00000024001c7c82 */ /* 0x000fe20008000000 */
[----:B------:R-:W-:Y:S01]  /*b720*/  UMOV UR27, UR35 ;  /* 0x00000023001b7c82 */ /* 0x000fe20008000000 */
[----:B------:R-:W-:Y:S01]  /*b730*/  UMOV UR17, UR33 ;  /* 0x0000002100117c82 */ /* 0x000fe20008000000 */
[----:B------:R-:W-:Y:S01]  /*b740*/  UMOV UR18, UR34 ;  /* 0x0000002200127c82 */ /* 0x000fe20008000000 */
[----:B------:R-:W-:Y:S01]  /*b750*/  UMOV UR20, UR36 ;  /* 0x0000002400147c82 */ /* 0x000fe20008000000 */
[----:B------:R0:W-:Y:S01]  /*b760*/  UTMALDG.3D [UR32], [UR22], desc[UR30] ;  /* 0x00001e20160075b4 */ /* 0x0001e20008011000 */
[----:B------:R-:W-:Y:S01]  /*b770*/  UMOV UR9, UR33 ;  /* 0x0000002100097c82 */ /* 0x000fe20008000000 */
[----:B------:R-:W-:Y:S01]  /*b780*/  UMOV UR11, UR19 ;  /* 0x00000013000b7c82 */ /* 0x000fe20008000000 */
[----:B------:R-:W-:Y:S01]  /*b790*/  UMOV UR12, UR36 ;  /* 0x00000024000c7c82 */ /* 0x000fe20008000000 */
[----:B------:R-:W-:Y:S01]  /*b7a0*/  UMOV UR10, UR26 ;  /* 0x0000001a000a7c82 */ /* 0x000fe20008000000 */
[----:B------:R-:W-:-:S02]  /*b7b0*/  LOP3.LUT R4, R4, R7, RZ, 0x3c, !PT ;  /* 0x0000000704047212 */ /* 0x000fc400078e3cff */
[----:B------:R-:W-:Y:S01]  /*b7c0*/  SEL R5, R5, RZ, P1 ;  /* 0x000000ff05057207 */ /* 0x000fe20000800000 */
[----:B------:R0:W-:Y:S01]  /*b7d0*/  UTMALDG.3D [UR24], [UR22], desc[UR30] ;  /* 0x00001e18160075b4 */ /* 0x0001e20008011000 */
[----:B------:R0:W-:Y:S01]  /*b7e0*/  UTMALDG.3D [UR16], [UR42], desc[UR30] ;  /* 0x00001e102a0075b4 */ /* 0x0001e20008011000 */
[----:B------:R0:W-:Y:S02]  /*b7f0*/  UTMALDG.3D [UR8], [UR42], desc[UR30] ;  /* 0x00001e082a0075b4 */ /* 0x0001e40008011000 */
[----:B0-----:R-:W-:Y:S05]  /*b800*/  @P4 BRA `(.L_x_208) ;  /* 0xfffffffc00144947 */ /* 0x001fea000383ffff */
.L_x_204:
[----:B------:R-:W-:Y:S05]  /*b810*/  BSYNC B1 ;  /* 0x0000000000017941 */ /* 0x000fea0003800000 */
.L_x_203:
[----:B------:R-:W-:Y:S01]  /*b820*/  LOP3.LUT P5, RZ, R0, 0xff, RZ, 0xc0, !PT ;  /* 0x000000ff00ff7812 */ /* 0x000fe200078ac0ff */
[----:B------:R-:W-:Y:S01]  /*b830*/  VIADD R0, R11, UR13 ;  /* 0x0000000d0b007c36 */ /* 0x000fe20008000000 */
[----:B------:R-:W-:Y:S01]  /*b840*/  ULDC.64 UR8, c[0x0][0x650] ;  /* 0x0001940000087ab9 */ /* 0x000fe20000000a00 */
[----:B------:R-:W-:Y:S01]  /*b850*/  IMAD.U32 R7, RZ, RZ, UR13 ;  /* 0x0000000dff077e24 */ /* 0x000fe2000f8e00ff */
[----:B------:R-:W-:Y:S01]  /*b860*/  UISETP.GE.U32.AND UP0, UPT, UR13, 0x3, UPT ;  /* 0x000000030d00788c */ /* 0x000fe2000bf06070 */
[----:B------:R-:W-:Y:S01]  /*b870*/  BSSY B1, `(.L_x_209) ;  /* 0x0000069000017945 */ /* 0x000fe20003800000 */
[----:B------:R-:W-:Y:S01]  /*b880*/  ISETP.GT.U32.AND P1, PT, R0, 0x2, PT ;  /* 0x000000020000780c */ /* 0x000fe20003f24070 */
[----:B------:R-:W-:Y:S02]  /*b890*/  IMAD.MOV.U32 R9, RZ, RZ, -0x1 ;  /* 0xffffffffff097424 */ /* 0x000fe400078e00ff */
[----:B------:R-:W-:Y:S01]  /*b8a0*/  IMAD.MOV.U32 R13, RZ, RZ, -0x1 ;  /* 0xffffffffff0d7424 */ /* 0x000fe200078e00ff */
[----:B------:R-:W-:-:S02]  /*b8b0*/  ISETP.LT.U32.AND P1, PT, R7, 0x3, P1 ;  /* 0x000000030700780c */ /* 0x000fc40000f21070 */
[----:B------:R-:W-:Y:S01]  /*b8c0*/  PLOP3.LUT P4, PT, PT, PT, UP0, 0x80, 0x0 ;  /* 0x000000000000781c */ /* 0x000fe20003f8f008 */
[----:B------:R-:W0:Y:S01]  /*b8d0*/  @P5 S2R R5, SR_CgaCtaId ;  /* 0x0000000000055919 */ /* 0x000e220000008800 */
[----:B------:R-:W-:-:S04]  /*b8e0*/  @P5 MOV R4, 0x400 ;  /* 0x0000040000045802 */ /* 0x000fc80000000f00 */
[----:B0-----:R-:W-:Y:S01]  /*b8f0*/  @P5 LEA R6, R5, R4, 0x18 ;  /* 0x0000000405065211 */ /* 0x001fe200078ec0ff */
[----:B------:R-:W-:-:S03]  /*b900*/  IMAD.WIDE.U32 R4, R0, -0x55555555, RZ ;  /* 0xaaaaaaab00047825 */ /* 0x000fc600078e00ff */
[----:B------:R0:W-:Y:S01]  /*b910*/  @P5 SYNCS.ARRIVE.TRANS64.A1T0 RZ, [R6+URZ+0x48], RZ ;  /* 0x000048ff06ff59a7 */ /* 0x0001e2000810003f */
[----:B------:R-:W-:Y:S02]  /*b920*/  IADD3 R2, P5, R2, UR38, RZ ;  /* 0x0000002602027c10 */ /* 0x000fe4000ffbe0ff */
[----:B------:R-:W-:Y:S02]  /*b930*/  SHF.R.U32.HI R7, RZ, 0x1, R5 ;  /* 0x00000001ff077819 */ /* 0x000fe40000011605 */
[----:B------:R-:W-:Y:S02]  /*b940*/  SEL R5, RZ, 0x1, !P1 ;  /* 0x00000001ff057807 */ /* 0x000fe40004800000 */
[----:B------:R-:W-:Y:S01]  /*b950*/  IADD3.X R3, R3, UR14, RZ, P5, !PT ;  /* 0x0000000e03037c10 */ /* 0x000fe2000affe4ff */
[----:B------:R-:W-:Y:S01]  /*b960*/  IMAD R11, R7, -0x3, R0 ;  /* 0xfffffffd070b7824 */ /* 0x000fe200078e0200 */
[----:B------:R-:W-:Y:S02]  /*b970*/  ISETP.GE.U32.AND P1, PT, R2, UR8, PT ;  /* 0x0000000802007c0c */ /* 0x000fe4000bf26070 */
[----:B------:R-:W-:Y:S01]  /*b980*/  LOP3.LUT R10, R10, R5, RZ, 0x3c, !PT ;  /* 0x000000050a0a7212 */ /* 0x000fe200078e3cff */
[----:B------:R-:W-:Y:S01]  /*b990*/  IMAD.MOV.U32 R5, RZ, RZ, -0x1 ;  /* 0xffffffffff057424 */ /* 0x000fe200078e00ff */
[----:B------:R-:W-:-:S02]  /*b9a0*/  ISETP.GE.U32.AND.EX P1, PT, R3, UR9, PT, P1 ;  /* 0x0000000903007c0c */ /* 0x000fc4000bf26110 */
[----:B------:R-:W-:Y:S02]  /*b9b0*/  @P4 LOP3.LUT R10, R10, 0x1, R7, 0x78, !PT ;  /* 0x000000010a0a4812 */ /* 0x000fe400078e7807 */
[----:B------:R-:W-:Y:S02]  /*b9c0*/  PRMT R4, RZ, 0x7610, R4 ;  /* 0x00007610ff047816 */ /* 0x000fe40000000004 */
[----:B------:R-:W-:-:S07]  /*b9d0*/  PRMT R0, RZ, 0x7610, R0 ;  /* 0x00007610ff007816 */ /* 0x000fce0000000000 */
[----:B0-----:R-:W-:Y:S05]  /*b9e0*/  @P1 BRA `(.L_x_210) ;  /* 0x0000000400441947 */ /* 0x001fea0003800000 */
[----:B------:R-:W-:Y:S01]  /*b9f0*/  ULDC.64 UR8, c[0x0][0x628] ;  /* 0x00018a0000087ab9 */ /* 0x000fe20000000a00 */
[----:B------:R-:W0:Y:S01]  /*ba00*/  S2R R14, SR_CTAID.X ;  /* 0x00000000000e7919 */ /* 0x000e220000002500 */
[----:B------:R-:W-:Y:S01]  /*ba10*/  ISETP.NE.U32.AND P1, PT, RZ, UR8, PT ;  /* 0x00000008ff007c0c */ /* 0x000fe2000bf25070 */
[----:B------:R-:W-:Y:S01]  /*ba20*/  ULDC UR11, c[0x0][0x630] ;  /* 0x00018c00000b7ab9 */ /* 0x000fe20000000800 */
[----:B------:R-:W-:Y:S01]  /*ba30*/  IMAD.MOV.U32 R4, RZ, RZ, R2 ;  /* 0x000000ffff047224 */ /* 0x000fe200078e0002 */
[----:B------:R-:W1:Y:S01]  /*ba40*/  S2R R12, SR_CTAID.Y ;  /* 0x00000000000c7919 */ /* 0x000e620000002600 */
[----:B------:R-:W-:Y:S01]  /*ba50*/  ISETP.NE.AND.EX P1, PT, RZ, UR9, PT, P1 ;  /* 0x00000009ff007c0c */ /* 0x000fe2000bf25310 */
[----:B------:R-:W-:-:S12]  /*ba60*/  IMAD.MOV.U32 R5, RZ, RZ, R3 ;  /* 0x000000ffff057224 */ /* 0x000fd800078e0003 */
[----:B------:R-:W-:Y:S05]  /*ba70*/  @!P1 BRA `(.L_x_211) ;  /* 0x0000000000289947 */ /* 0x000fea0003800000 */
[----:B------:R-:W-:Y:S02]  /*ba80*/  ULDC UR10, c[0x0][0x634] ;  /* 0x00018d00000a7ab9 */ /* 0x000fe40000000800 */
[----:B------:R-:W-:-:S05]  /*ba90*/  IADD3 R9, P1, R2, UR10, RZ ;  /* 0x0000000a02097c10 */ /* 0x000fca000ff3e0ff */
[----:B------:R-:W-:-:S04]  /*baa0*/  IMAD.X R13, RZ, RZ, R3, P1 ;  /* 0x000000ffff0d7224 */ /* 0x000fc800008e0603 */
[----:B------:R-:W-:-:S04]  /*bab0*/  IMAD.WIDE.U32 R6, R13, UR8, RZ ;  /* 0x000000080d067c25 */ /* 0x000fc8000f8e00ff */
[----:B------:R-:W-:-:S04]  /*bac0*/  IMAD.WIDE.U32 R6, P1, R9, UR9, R6 ;  /* 0x0000000909067c25 */ /* 0x000fc8000f820006 */
[----:B------:R-:W-:-:S04]  /*bad0*/  IMAD.WIDE.U32 R8, R9, UR8, RZ ;  /* 0x0000000809087c25 */ /* 0x000fc8000f8e00ff */
[----:B------:R-:W-:Y:S01]  /*bae0*/  IMAD.X R5, RZ, RZ, RZ, P1 ;  /* 0x000000ffff057224 */ /* 0x000fe200008e06ff */
[----:B------:R-:W-:Y:S01]  /*baf0*/  IADD3 RZ, P1, R9, R6, RZ ;  /* 0x0000000609ff7210 */ /* 0x000fe20007f3e0ff */
[----:B------:R-:W-:-:S04]  /*bb00*/  IMAD.MOV.U32 R4, RZ, RZ, R7 ;  /* 0x000000ffff047224 */ /* 0x000fc800078e0007 */
[----:B------:R-:W-:-:S08]  /*bb10*/  IMAD.WIDE.U32.X R4, R13, UR9, R4, P1 ;  /* 0x000000090d047c25 */ /* 0x000fd000088e0404 */
.L_x_211:
[--C-:B------:R-:W-:Y:S01]  /*bb20*/  SHF.R.U64 R13, R4, UR11, R5.reuse ;  /* 0x0000000b040d7c19 */ /* 0x100fe20008001205 */
[----:B------:R-:W-:Y:S01]  /*bb30*/  ULDC.64 UR8, c[0x0][0x620] ;  /* 0x0001880000087ab9 */ /* 0x000fe20000000a00 */
[----:B------:R-:W-:Y:S01]  /*bb40*/  SHF.R.U32.HI R4, RZ, UR11, R5 ;  /* 0x0000000bff047c19 */ /* 0x000fe20008011605 */
[----:B------:R-:W2:Y:S01]  /*bb50*/  LDC R9, c[0x0][0x144] ;  /* 0x00005100ff097b82 */ /* 0x000ea20000000800 */
[----:B------:R-:W-:Y:S01]  /*bb60*/  IADD3 R7, P1, RZ, -R13, RZ ;  /* 0x8000000dff077210 */ /* 0x000fe20007f3e0ff */
[----:B------:R-:W-:Y:S01]  /*bb70*/  ULDC.64 UR16, c[0x0][0x640] ;  /* 0x0001900000107ab9 */ /* 0x000fe20000000a00 */
[----:B0-----:R-:W-:Y:S01]  /*bb80*/  I2FP.F32.U32 R8, R14 ;  /* 0x0000000e00087245 */ /* 0x001fe20000201000 */
[----:B------:R-:W-:Y:S02]  /*bb90*/  ULDC UR10, c[0x0][0x608] ;  /* 0x00018200000a7ab9 */ /* 0x000fe40000000800 */
[----:B------:R-:W-:Y:S01]  /*bba0*/  IMAD.X R4, RZ, RZ, ~R4, P1 ;  /* 0x000000ffff047224 */ /* 0x000fe200008e0e04 */
[----:B------:R-:W-:Y:S01]  /*bbb0*/  ISETP.NE.U32.AND P1, PT, RZ, UR16, PT ;  /* 0x00000010ff007c0c */ /* 0x000fe2000bf25070 */
[----:B------:R-:W0:Y:S02]  /*bbc0*/  LDC R17, c[0x0][0x148] ;  /* 0x00005200ff117b82 */ /* 0x000e240000000800 */
[----:B------:R-:W-:Y:S01]  /*bbd0*/  IMAD R6, R4, UR8, RZ ;  /* 0x0000000804067c24 */ /* 0x000fe2000f8e02ff */
[----:B------:R-:W-:Y:S01]  /*bbe0*/  ISETP.NE.AND.EX P1, PT, RZ, UR17, PT, P1 ;  /* 0x00000011ff007c0c */ /* 0x000fe2000bf25310 */
[----:B------:R-:W-:Y:S01]  /*bbf0*/  IMAD.WIDE.U32 R4, R7, UR8, R2 ;  /* 0x0000000807047c25 */ /* 0x000fe2000f8e0002 */
[----:B------:R-:W-:-:S03]  /*bc00*/  ULDC UR8, c[0x0][0x150] ;  /* 0x0000540000087ab9 */ /* 0x000fc60000000800 */
[----:B------:R-:W-:Y:S01]  /*bc10*/  FMUL R8, R8, UR8 ;  /* 0x0000000808087c20 */ /* 0x000fe20008400000 */
[----:B------:R-:W-:Y:S01]  /*bc20*/  IMAD R7, R7, UR9, R6 ;  /* 0x0000000907077c24 */ /* 0x000fe2000f8e0206 */
[----:B------:R-:W-:Y:S01]  /*bc30*/  ULDC UR8, c[0x0][0x618] ;  /* 0x0001860000087ab9 */ /* 0x000fe20000000800 */
[----:B------:R-:W-:Y:S02]  /*bc40*/  ULDC UR9, c[0x0][0x154] ;  /* 0x0000550000097ab9 */ /* 0x000fe40000000800 */
[----:B------:R-:W-:Y:S01]  /*bc50*/  IMAD.IADD R5, R5, 0x1, R7 ;  /* 0x0000000105057824 */ /* 0x000fe200078e0207 */
[----:B------:R-:W3:Y:S04]  /*bc60*/  F2I.U32.TRUNC.NTZ R8, R8 ;  /* 0x0000000800087305 */ /* 0x000ee8000020f000 */
[----:B------:R-:W-:-:S02]  /*bc70*/  SHF.R.U64 R15, R4, UR8, R5 ;  /* 0x00000008040f7c19 */ /* 0x000fc40008001205 */
[----:B-1----:R-:W-:-:S05]  /*bc80*/  I2FP.F32.U32 R4, R12 ;  /* 0x0000000c00047245 */ /* 0x002fca0000201000 */
[----:B------:R-:W-:Y:S01]  /*bc90*/  FMUL R6, R4, UR9 ;  /* 0x0000000904067c20 */ /* 0x000fe20008400000 */
[----:B------:R-:W-:Y:S01]  /*bca0*/  SHF.R.U32.HI R4, RZ, UR8, R5 ;  /* 0x00000008ff047c19 */ /* 0x000fe20008011605 */
[----:B------:R-:W-:Y:S02]  /*bcb0*/  ULDC UR8, c[0x0][0x658] ;  /* 0x0001960000087ab9 */ /* 0x000fe40000000800 */
[----:B------:R1:W4:Y:S01]  /*bcc0*/  F2I.U32.TRUNC.NTZ R20, R6 ;  /* 0x0000000600147305 */ /* 0x000322000020f000 */
[----:B------:R-:W-:Y:S01]  /*bcd0*/  SHF.R.U64 R18, R15, UR10, R4 ;  /* 0x0000000a0f127c19 */ /* 0x000fe20008001204 */
[----:B---3--:R-:W-:Y:S01]  /*bce0*/  IMAD.MOV R8, RZ, RZ, -R8 ;  /* 0x000000ffff087224 */ /* 0x008fe200078e0a08 */
[----:B------:R-:W-:-:S03]  /*bcf0*/  SHF.R.U32.HI R5, RZ, UR10, R4 ;  /* 0x0000000aff057c19 */ /* 0x000fc60008011604 */
[----:B--2---:R-:W-:Y:S01]  /*bd00*/  IMAD R14, R9, R8, R14 ;  /* 0x00000008090e7224 */ /* 0x004fe200078e020e */
[--C-:B------:R-:W-:Y:S02]  /*bd10*/  SHF.R.U64 R16, R18, UR8, R5.reuse ;  /* 0x0000000812107c19 */ /* 0x100fe40008001205 */
[----:B------:R-:W-:-:S03]  /*bd20*/  SHF.R.U32.HI R5, RZ, UR8, R5 ;  /* 0x00000008ff057c19 */ /* 0x000fc60008011605 */
[----:B------:R-:W-:Y:S01]  /*bd30*/  IMAD.MOV.U32 R4, RZ, RZ, R16 ;  /* 0x000000ffff047224 */ /* 0x000fe200078e0010 */
[----:B-1--4-:R-:W-:Y:S06]  /*bd40*/  @!P1 BRA `(.L_x_212) ;  /* 0x0000000000289947 */ /* 0x012fec0003800000 */
        /* <DEDUP_REMOVED lines=10> */
.L_x_212:
[----:B------:R-:W-:Y:S01]  /*bdf0*/  ULDC UR8, c[0x0][0x648] ;  /* 0x0001920000087ab9 */ /* 0x000fe20000000800 */
[----:B------:R-:W-:Y:S01]  /*be00*/  IMAD.MOV R20, RZ, RZ, -R20 ;  /* 0x000000ffff147224 */ /* 0x000fe200078e0a14 */
[----:B------:R-:W-:Y:S01]  /*be10*/  SHF.R.U64 R5, R4, UR8, R5 ;  /* 0x0000000804057c19 */ /* 0x000fe20008001205 */
[----:B------:R-:W-:Y:S01]  /*be20*/  ULDC UR8, c[0x0][0x638] ;  /* 0x00018e0000087ab9 */ /* 0x000fe20000000800 */
[----:B------:R-:W-:Y:S01]  /*be30*/  LOP3.LUT R4, R18, UR6, RZ, 0xc0, !PT ;  /* 0x0000000612047c12 */ /* 0x000fe2000f8ec0ff */
[----:B0-----:R-:W-:Y:S01]  /*be40*/  @P3 IMAD R14, R17, R20, R12 ;  /* 0x00000014110e3224 */ /* 0x001fe200078e020c */
[----:B------:R-:W-:Y:S01]  /*be50*/  LOP3.LUT R15, R15, UR4, RZ, 0xc0, !PT ;  /* 0x000000040f0f7c12 */ /* 0x000fe2000f8ec0ff */
[----:B------:R-:W-:Y:S01]  /*be60*/  IMAD.MOV R7, RZ, RZ, -R5 ;  /* 0x000000ffff077224 */ /* 0x000fe200078e0a05 */
[----:B------:R-:W-:Y:S01]  /*be70*/  ULDC UR9, c[0x0][0x610] ;  /* 0x0001840000097ab9 */ /* 0x000fe20000000800 */
[----:B------:R-:W-:Y:S02]  /*be80*/  IMAD R5, R5, UR5, R4 ;  /* 0x0000000505057c24 */ /* 0x000fe4000f8e0204 */
[----:B------:R-:W-:Y:S01]  /*be90*/  IMAD R16, R7, UR8, R16 ;  /* 0x0000000807107c24 */ /* 0x000fe2000f8e0210 */
[----:B------:R-:W-:Y:S01]  /*bea0*/  ULDC UR8, c[0x0][0x600] ;  /* 0x0001800000087ab9 */ /* 0x000fe20000000800 */
[----:B------:R-:W-:-:S02]  /*beb0*/  IMAD R5, R5, UR9, R14 ;  /* 0x0000000905057c24 */ /* 0x000fc4000f8e020e */
[----:B------:R-:W-:Y:S02]  /*bec0*/  IMAD R16, R16, UR8, R15 ;  /* 0x0000000810107c24 */ /* 0x000fe4000f8e020f */
[----:B------:R-:W-:-:S03]  /*bed0*/  IMAD.MOV.U32 R4, RZ, RZ, 0x1 ;  /* 0x00000001ff047424 */ /* 0x000fc600078e00ff */
[----:B------:R-:W-:Y:S02]  /*bee0*/  SEL R9, R16, R5, !P3 ;  /* 0x0000000510097207 */ /* 0x000fe40005800000 */
[----:B------:R-:W-:-:S07]  /*bef0*/  SEL R5, R5, R16, !P3 ;  /* 0x0000001005057207 */ /* 0x000fce0005800000 */
.L_x_210:
[----:B------:R-:W-:Y:S05]  /*bf00*/  BSYNC B1 ;  /* 0x0000000000017941 */ /* 0x000fea0003800000 */
.L_x_209:
[----:B------:R-:W-:-:S13]  /*bf10*/  LOP3.LUT P1, RZ, R4, 0xff, RZ, 0xc0, !PT ;  /* 0x000000ff04ff7812 */ /* 0x000fda000782c0ff */
[----:B------:R-:W-:Y:S05]  /*bf20*/  @P1 BRA `(.L_x_213) ;  /* 0xfffffff400181947 */ /* 0x000fea000383ffff */
[----:B------:R-:W-:Y:S05]  /*bf30*/  BSYNC B0 ;  /* 0x0000000000007941 */ /* 0x000fea0003800000 */
.L_x_201:
[----:B------:R-:W-:-:S03]  /*bf40*/  UMOV UR8, 0xffffffff ;  /* 0xffffffff00087882 */ /* 0x000fc60000000000 */
[----:B------:R-:W-:Y:S05]  /*bf50*/  BRA.DIV UR8, `(.L_x_214) ;  /* 0x0000000208fc7947 */ /* 0x000fea000b800000 */
[----:B------:R-:W-:-:S13]  /*bf60*/  ELECT P0, URZ, PT ;  /* 0x00000000003f782f */ /* 0x000fda0003800000 */
.L_x_227:
[----:B------:R-:W-:Y:S04]  /*bf70*/  BSSY B0, `(.L_x_215) ;  /* 0x0000023000007945 */ /* 0x000fe80003800000 */
[----:B------:R-:W-:Y:S05]  /*bf80*/  @!P0 BRA `(.L_x_216) ;  /* 0x0000000000848947 */ /* 0x000fea0003800000 */
[----:B------:R-:W-:-:S04]  /*bf90*/  ULOP3.LUT UR8, UR7, 0x2, URZ, 0xfc, !UPT ;  /* 0x0000000207087892 */ /* 0x000fc8000f8efc3f */
[----:B------:R-:W-:-:S06]  /*bfa0*/  UISETP.NE.AND UP0, UPT, UR8, 0x3, UPT ;  /* 0x000000030800788c */ /* 0x000fcc000bf05270 */
[----:B------:R-:W-:-:S13]  /*bfb0*/  PLOP3.LUT P0, PT, PT, PT, UP0, 0x80, 0x0 ;  /* 0x000000000000781c */ /* 0x000fda0003f0f008 */
[----:B------:R-:W-:Y:S05]  /*bfc0*/  @!P0 BRA `(.L_x_217) ;  /* 0x0000000000048947 */ /* 0x000fea0003800000 */
[----:B------:R-:W-:Y:S01]  /*bfd0*/  BPT.TRAP 0x1 ;  /* 0x000000040000795c */ /* 0x000fe20000300000 */
.L_x_217:
[----:B------:R-:W0:Y:S01]  /*bfe0*/  S2R R3, SR_CgaCtaId ;  /* 0x0000000000037919 */ /* 0x000e220000008800 */
[----:B------:R-:W-:Y:S02]  /*bff0*/  MOV R0, 0x400 ;  /* 0x0000040000007802 */ /* 0x000fe40000000f00 */
[----:B------:R-:W-:Y:S02]  /*c000*/  SHF.L.U32 R2, R10, 0x1f, RZ ;  /* 0x0000001f0a027819 */ /* 0x000fe400000006ff */
[----:B0-----:R-:W-:-:S05]  /*c010*/  LEA R0, R3, R0, 0x18 ;  /* 0x0000000003007211 */ /* 0x001fca00078ec0ff */
[----:B------:R-:W-:-:S04]  /*c020*/  VIADD R0, R0, 0x18 ;  /* 0x0000001800007836 */ /* 0x000fc80000000000 */
[C---:B------:R-:W-:Y:S02]  /*c030*/  IMAD R7, R11.reuse, 0x8, R0 ;  /* 0x000000080b077824 */ /* 0x040fe400078e0200 */
[----:B------:R-:W-:Y:S02]  /*c040*/  VIADD R11, R11, 0x1 ;  /* 0x000000010b0b7836 */ /* 0x000fe40000000000 */
[----:B------:R-:W0:Y:S03]  /*c050*/  SYNCS.PHASECHK.TRANS64.TRYWAIT P0, [R7+URZ], R2 ;  /* 0x00000002070075a7 */ /* 0x000e26000800017f */
[----:B------:R-:W-:-:S04]  /*c060*/  ISETP.NE.AND P1, PT, R11, 0x3, PT ;  /* 0x000000030b00780c */ /* 0x000fc80003f25270 */
[----:B------:R-:W-:Y:S02]  /*c070*/  SEL R3, RZ, 0x1, P1 ;  /* 0x00000001ff037807 */ /* 0x000fe40000800000 */
[----:B------:R-:W-:Y:S02]  /*c080*/  SEL R11, R11, RZ, P1 ;  /* 0x000000ff0b0b7207 */ /* 0x000fe40000800000 */
[----:B------:R-:W-:-:S03]  /*c090*/  LOP3.LUT R9, R10, R3, RZ, 0x3c, !PT ;  /* 0x000000030a097212 */ /* 0x000fc600078e3cff */
[----:B------:R-:W-:Y:S01]  /*c0a0*/  IMAD R6, R11, 0x8, R0 ;  /* 0x000000080b067824 */ /* 0x000fe200078e0200 */
[----:B------:R-:W-:Y:S01]  /*c0b0*/  SHF.L.U32 R5, R9, 0x1f, RZ ;  /* 0x0000001f09057819 */ /* 0x000fe200000006ff */
[----:B0-----:R-:W-:Y:S06]  /*c0c0*/  @!P0 BRA `(.L_x_218) ;  /* 0x0000000000c48947 */ /* 0x001fec0003800000 */
.L_x_228:
[----:B------:R-:W1:Y:S01]  /*c0d0*/  SYNCS.PHASECHK.TRANS64.TRYWAIT P0, [R6+URZ], R5 ;  /* 0x00000005060075a7 */ /* 0x000e62000800017f */
[----:B0-----:R-:W-:-:S05]  /*c0e0*/  VIADD R2, R11, 0x1 ;  /* 0x000000010b027836 */ /* 0x001fca0000000000 */
[----:B------:R-:W-:-:S04]  /*c0f0*/  ISETP.NE.AND P1, PT, R2, 0x3, PT ;  /* 0x000000030200780c */ /* 0x000fc80003f25270 */
[----:B------:R-:W-:Y:S02]  /*c100*/  SEL R4, RZ, 0x1, P1 ;  /* 0x00000001ff047807 */ /* 0x000fe40000800000 */
[----:B------:R-:W-:Y:S02]  /*c110*/  SEL R3, R2, RZ, P1 ;  /* 0x000000ff02037207 */ /* 0x000fe40000800000 */
[----:B------:R-:W-:Y:S01]  /*c120*/  LOP3.LUT R4, R9, R4, RZ, 0x3c, !PT ;  /* 0x0000000409047212 */ /* 0x000fe200078e3cff */
[----:B-1----:R-:W-:Y:S06]  /*c130*/  @!P0 BRA `(.L_x_219) ;  /* 0x0000000000bc8947 */ /* 0x002fec0003800000 */
.L_x_229:
[----:B------:R-:W-:Y:S01]  /*c140*/  IMAD R3, R3, 0x8, R0 ;  /* 0x0000000803037824 */ /* 0x000fe200078e0200 */
[----:B------:R-:W-:-:S07]  /*c150*/  SHF.L.U32 R0, R4, 0x1f, RZ ;  /* 0x0000001f04007819 */ /* 0x000fce00000006ff */
.L_x_220:
[----:B-1----:R1:W2:Y:S02]  /*c160*/  SYNCS.PHASECHK.TRANS64.TRYWAIT P0, [R3+URZ], R0 ;  /* 0x00000000030075a7 */ /* 0x0022a4000800017f */
[----:B--2---:R-:W-:Y:S05]  /*c170*/  @!P0 NANOSLEEP.SYNCS 0x989680 ;  /* 0x009896800000895d */ /* 0x004fea0003900000 */
[----:B------:R-:W2:Y:S02]  /*c180*/  @!P0 SYNCS.PHASECHK.TRANS64 P0, [R3+URZ], R0 ;  /* 0x00000000030085a7 */ /* 0x000ea4000800007f */
[----:B--2---:R-:W-:Y:S05]  /*c190*/  @!P0 BRA `(.L_x_220) ;  /* 0xfffffffc00f08947 */ /* 0x004fea000383ffff */
.L_x_216:
[----:B------:R-:W-:Y:S05]  /*c1a0*/  BSYNC B0 ;  /* 0x0000000000007941 */ /* 0x000fea0003800000 */
.L_x_215:
[----:B------:R-:W-:Y:S05]  /*c1b0*/  EXIT ;  /* 0x000000000000794d */ /* 0x000fea0003800000 */
.L_x_17:
[----:B-1----:R-:W-:-:S04]  /*c1c0*/  IMAD.U32 R7, RZ, RZ, UR6 ;  /* 0x00000006ff077e24 */ /* 0x002fc8000f8e00ff */
[----:B------:R1:W2:Y:S03]  /*c1d0*/  SYNCS.PHASECHK.TRANS64.TRYWAIT P0, [R7+URZ], R6 ;  /* 0x00000006070075a7 */ /* 0x0002a6000800017f */
[----:B--2---:R-:W-:Y:S05]  /*c1e0*/  @!P0 NANOSLEEP.SYNCS 0x989680 ;  /* 0x009896800000895d */ /* 0x004fea0003900000 */
[----:B------:R-:W2:Y:S02]  /*c1f0*/  @!P0 SYNCS.PHASECHK.TRANS64 P0, [R7+URZ], R6 ;  /* 0x00000006070085a7 */ /* 0x000ea4000800007f */
[----:B--2---:R-:W-:Y:S05]  /*c200*/  @!P0 BRA `(.L_x_17) ;  /* 0xfffffffc00ec8947 */ /* 0x004fea000383ffff */
[----:B------:R-:W-:Y:S05]  /*c210*/  BRA `(.L_x_16) ;  /* 0xffffff5400247947 */ /* 0x000fea000383ffff */
.L_x_23:
[----:B-1----:R-:W-:-:S04]  /*c220*/  IMAD.U32 R7, RZ, RZ, UR18 ;  /* 0x00000012ff077e24 */ /* 0x002fc8000f8e00ff */
[----:B------:R1:W2:Y:S03]  /*c230*/  SYNCS.PHASECHK.TRANS64.TRYWAIT P0, [R7+URZ], R6 ;  /* 0x00000006070075a7 */ /* 0x0002a6000800017f */
[----:B--2---:R-:W-:Y:S05]  /*c240*/  @!P0 NANOSLEEP.SYNCS 0x989680 ;  /* 0x009896800000895d */ /* 0x004fea0003900000 */
[----:B------:R-:W2:Y:S02]  /*c250*/  @!P0 SYNCS.PHASECHK.TRANS64 P0, [R7+URZ], R6 ;  /* 0x00000006070085a7 */ /* 0x000ea4000800007f */
[----:B--2---:R-:W-:Y:S05]  /*c260*/  @!P0 BRA `(.L_x_23) ;  /* 0xfffffffc00ec8947 */ /* 0x004fea000383ffff */
[----:B------:R-:W-:Y:S05]  /*c270*/  BRA `(.L_x_22) ;  /* 0xffffff6800447947 */ /* 0x000fea000383ffff */
.L_x_202:
[----:B------:R-:W-:Y:S01]  /*c280*/  BSSY B1, `(.L_x_221) ;  /* 0x0000006000017945 */ /* 0x000fe20003800000 */
[----:B------:R-:W-:-:S07]  /*c290*/  IMAD.MOV.U32 R4, RZ, RZ, -0x1 ;  /* 0xffffffffff047424 */ /* 0x000fce00078e00ff */
[----:B------:R-:W-:Y:S05]  /*c2a0*/  WARPSYNC.COLLECTIVE R4, `(.L_x_222) ;  /* 0x00000000040c7348 */ /* 0x000fea0003c00000 */
[----:B------:R-:W-:Y:S02]  /*c2b0*/  ELECT P1, UR62, PT ;  /* 0x00000000003e782f */ /* 0x000fe40003820000 */
[----:B------:R-:W-:Y:S01]  /*c2c0*/  MOV R4, UR62 ;  /* 0x0000003e00047c02 */ /* 0x000fe20008000f00 */
[----:B------:R-:W-:Y:S10]  /*c2d0*/  ENDCOLLECTIVE ;  /* 0x000000000000791b */ /* 0x000ff40003800000 */
.L_x_222:
[----:B------:R-:W-:Y:S05]  /*c2e0*/  BSYNC B1 ;  /* 0x0000000000017941 */ /* 0x000fea0003800000 */
.L_x_221:
[----:B------:R-:W-:Y:S05]  /*c2f0*/  BRA `(.L_x_223) ;  /* 0xfffffff000307947 */ /* 0x000fea000383ffff */
.L_x_205:
[----:B-1----:R1:W2:Y:S02]  /*c300*/  SYNCS.PHASECHK.TRANS64.TRYWAIT P1, [R15+URZ+0x18], R6 ;  /* 0x000018060f0075a7 */ /* 0x0022a4000802017f */
[----:B--2---:R-:W-:Y:S05]  /*c310*/  @!P1 NANOSLEEP.SYNCS 0x989680 ;  /* 0x009896800000995d */ /* 0x004fea0003900000 */
[----:B------:R-:W2:Y:S02]  /*c320*/  @!P1 SYNCS.PHASECHK.TRANS64 P1, [R15+URZ+0x18], R6 ;  /* 0x000018060f0095a7 */ /* 0x000ea4000802007f */
[----:B--2---:R-:W-:Y:S05]  /*c330*/  @!P1 BRA `(.L_x_205) ;  /* 0xfffffffc00f09947 */ /* 0x004fea000383ffff */
[----:B------:R-:W-:Y:S05]  /*c340*/  BRA `(.L_x_224) ;  /* 0xfffffff000647947 */ /* 0x000fea000383ffff */
.L_x_214:
[----:B------:R-:W-:Y:S01]  /*c350*/  BSSY B0, `(.L_x_225) ;  /* 0x0000006000007945 */ /* 0x000fe20003800000 */
[----:B------:R-:W-:-:S07]  /*c360*/  IMAD.MOV.U32 R4, RZ, RZ, -0x1 ;  /* 0xffffffffff047424 */ /* 0x000fce00078e00ff */
[----:B------:R-:W-:Y:S05]  /*c370*/  WARPSYNC.COLLECTIVE R4, `(.L_x_226) ;  /* 0x00000000040c7348 */ /* 0x000fea0003c00000 */
[----:B------:R-:W-:Y:S02]  /*c380*/  ELECT P1, UR62, PT ;  /* 0x00000000003e782f */ /* 0x000fe40003820000 */
[----:B------:R-:W-:Y:S01]  /*c390*/  MOV R4, UR62 ;  /* 0x0000003e00047c02 */ /* 0x000fe20008000f00 */
[----:B------:R-:W-:Y:S10]  /*c3a0*/  ENDCOLLECTIVE ;  /* 0x000000000000791b */ /* 0x000ff40003800000 */
.L_x_226:
[----:B------:R-:W-:Y:S05]  /*c3b0*/  BSYNC B0 ;  /* 0x0000000000007941 */ /* 0x000fea0003800000 */
.L_x_225:
[----:B------:R-:W-:Y:S01]  /*c3c0*/  PLOP3.LUT P0, PT, P1, PT, PT, 0x80, 0x0 ;  /* 0x000000000000781c */ /* 0x000fe20000f0f070 */
[----:B------:R-:W-:-:S12]  /*c3d0*/  BRA `(.L_x_227) ;  /* 0xfffffff800e47947 */ /* 0x000fd8000383ffff */
.L_x_218:
[----:B0-----:R0:W1:Y:S02]  /*c3e0*/  SYNCS.PHASECHK.TRANS64.TRYWAIT P0, [R7+URZ], R2 ;  /* 0x00000002070075a7 */ /* 0x001064000800017f */
[----:B-1----:R-:W-:Y:S05]  /*c3f0*/  @!P0 NANOSLEEP.SYNCS 0x989680 ;  /* 0x009896800000895d */ /* 0x002fea0003900000 */
[----:B------:R-:W1:Y:S02]  /*c400*/  @!P0 SYNCS.PHASECHK.TRANS64 P0, [R7+URZ], R2 ;  /* 0x00000002070085a7 */ /* 0x000e64000800007f */
[----:B-1----:R-:W-:Y:S05]  /*c410*/  @!P0 BRA `(.L_x_218) ;  /* 0xfffffffc00f08947 */ /* 0x002fea000383ffff */
[----:B------:R-:W-:Y:S05]  /*c420*/  BRA `(.L_x_228) ;  /* 0xfffffffc00287947 */ /* 0x000fea000383ffff */
.L_x_219:
[----:B0-----:R0:W1:Y:S02]  /*c430*/  SYNCS.PHASECHK.TRANS64.TRYWAIT P0, [R6+URZ], R5 ;  /* 0x00000005060075a7 */ /* 0x001064000800017f */
[----:B-1----:R-:W-:Y:S05]  /*c440*/  @!P0 NANOSLEEP.SYNCS 0x989680 ;  /* 0x009896800000895d */ /* 0x002fea0003900000 */
[----:B------:R-:W1:Y:S02]  /*c450*/  @!P0 SYNCS.PHASECHK.TRANS64 P0, [R6+URZ], R5 ;  /* 0x00000005060085a7 */ /* 0x000e64000800007f */
[----:B-1----:R-:W-:Y:S05]  /*c460*/  @!P0 BRA `(.L_x_219) ;  /* 0xfffffffc00f08947 */ /* 0x002fea000383ffff */
[----:B------:R-:W-:Y:S05]  /*c470*/  BRA `(.L_x_229) ;  /* 0xfffffffc00307947 */ /* 0x000fea000383ffff */
.L_x_230:
[----:B------:R-:W-:-:S00]  /*c480*/  BRA `(.L_x_230) ;  /* 0xfffffffc00fc7947 */ /* 0x000fc0000383ffff */
[----:B------:R-:W-:-:S00]  /*c490*/  NOP ;  /* 0x0000000000007918 */ /* 0x000fc00000000000 */
        /* <DEDUP_REMOVED lines=14> */
.L_x_231:


//--------------------- .nv.shared._ZN7cutlass13device_kernelINS_4gemm6kernel13GemmUniversalIN4cute5tupleIJiiiiEEENS1_10collective13CollectiveMmaINS1_37MainloopSm90TmaGmmaWarpSpecializedFP8ILi3ENS5_IJNS4_1CILi1EEESB_SB_EEENS1_35KernelTmaWarpSpecializedCooperativeEEENS5_IJNSA_ILi128EEENSA_ILi160EEENSA_ILi256EEEEEENS_12float_e4m3_tENS5_IJlSB_lEEESJ_SK_NS4_8TiledMMAINS4_8MMA_AtomIJNS4_4SM904GMMA30MMA_64x32x32_F32E4M3E4M3_SS_TNILNSO_7ScaleInE1ELSQ_1EEEEEENS4_6LayoutINS5_IJNSA_ILi2EEESB_SB_EEENS5_IJSB_NSA_ILi0EEESW_EEEEENS5_IJNS4_10UnderscoreESZ_SZ_EEEEENS4_13SM90_TMA_LOADENS4_14ComposedLayoutINS4_7SwizzleILi3ELi4ELi3EEENS4_18smem_ptr_flag_bitsILi8EEENST_INS5_IJNSA_ILi8EEESF_EEENS5_IJSF_SB_EEEEEEEvNS4_8identityES12_S1C_vS1D_EENS_8epilogue10collective6detail29Sm90TmaWarpSpecializedAdapterINS1G_15DefaultEpilogueISJ_SK_SK_NS1F_6thread17LinearCombinationISJ_Li1EffLNS1K_9ScaleType4KindE0ELNS_15FloatRoundStyleE2ESJ_EENS1_15EpilogueDefaultEEEEEvvEEEEvNT_6ParamsE --------------------------
	.section	.nv.shared._ZN7cutlass13device_kernelINS_4gemm6kernel13GemmUniversalIN4cute5tupleIJiiiiEEENS1_10collective13CollectiveMmaINS1_37MainloopSm90TmaGmmaWarpSpecializedFP8ILi3ENS5_IJNS4_1CILi1EEESB_SB_EEENS1_35KernelTmaWarpSpecializedCooperativeEEENS5_IJNSA_ILi128EEENSA_ILi160EEENSA_ILi256EEEEEENS_12float_e4m3_tENS5_IJlSB_lEEESJ_SK_NS4_8TiledMMAINS4_8MMA_AtomIJNS4_4SM904GMMA30MMA_64x32x32_F32E4M3E4M3_SS_TNILNSO_7ScaleInE1ELSQ_1EEEEEENS4_6LayoutINS5_IJNSA_ILi2EEESB_SB_EEENS5_IJSB_NSA_ILi0EEESW_EEEEENS5_IJNS4_10UnderscoreESZ_SZ_EEEEENS4_13SM90_TMA_LOADENS4_14ComposedLayoutINS4_7SwizzleILi3ELi4ELi3EEENS4_18smem_ptr_flag_bitsILi8EEENST_INS5_IJNSA_ILi8EEESF_EEENS5_IJSF_SB_EEEEEEEvNS4_8identityES12_S1C_vS1D_EENS_8epilogue10collective6detail29Sm90TmaWarpSpecializedAdapterINS1G_15DefaultEpilogueISJ_SK_SK_NS1F_6thread17LinearCombinationISJ_Li1EffLNS1K_9ScaleType4KindE0ELNS_15FloatRoundStyleE2ESJ_EENS1_15EpilogueDefaultEEEEEvvEEEEvNT_6ParamsE,"aw",@nobits
	.sectionflags	@""
	.align	16
	.zero		1024


//--------------------- .nv.shared.reserved.0     --------------------------
	.section	.nv.shared.reserved.0,"aw",@nobits
	.weak		__nv_reservedSMEM_offset_0_alias
	.size		__nv_reservedSMEM_offset_0_alias, 0, 0
	.other		__nv_reservedSMEM_offset_0_alias,@"STO_CUDA_RESERVED_SHARED STV_DEFAULT"
__nv_reservedSMEM_offset_0_alias:
	.zero		0


//--------------------- .nv.global                --------------------------
	.section	.nv.global,"aw",@nobits
.nv.global:
	.type		_ZN39_INTERNAL_d09416ee_4_k_cu_315b1e41_84234cute1_E,@object
	.size		_ZN39_INTERNAL_d09416ee_4_k_cu_315b1e41_84234cute1_E,(_ZN39_INTERNAL_d09416ee_4_k_cu_315b1e41_84234cuda3std3__45__cpo6cbeginE - _ZN39_INTERNAL_d09416ee_4_k_cu_315b1e41_84234cute1_E)
_ZN39_INTERNAL_d09416ee_4_k_cu_315b1e41_84234cute1_E:
	.zero		1
	.type		_ZN39_INTERNAL_d09416ee_4_k_cu_315b1e41_84234cuda3std3__45__cpo6cbeginE,@object
	.size		_ZN39_INTERNAL_d09416ee_4_k_cu_315b1e41_84234cuda3std3__45__cpo6cbeginE,(_ZN39_INTERNAL_d09416ee_4_k_cu_315b1e41_84234cuda3std3__48in_placeE - _ZN39_INTERNAL_d09416ee_4_k_cu_315b1e41_84234cuda3std3__45__cpo6cbeginE)
_ZN39_INTERNAL_d09416ee_4_k_cu_315b1e41_84234cuda3std3__45__cpo6cbeginE:
	.zero		1
	.type		_ZN39_INTERNAL_d09416ee_4_k_cu_315b1e41_84234cuda3std3__48in_placeE,@object
	.size		_ZN39_INTERNAL_d09416ee_4_k_cu_315b1e41_84234cuda3std3__48in_placeE,(_ZN39_INTERNAL_d09416ee_4_k_cu_315b1e41_84234cuda3std6ranges3__45__cpo9iter_moveE - _ZN39_INTERNAL_d09416ee_4_k_cu_315b1e41_84234cuda3std3__48in_placeE)
_ZN39_INTERNAL_d09416ee_4_k_cu_315b1e41_84234cuda3std3__48in_placeE:
	.zero		1
	.type		_ZN39_INTERNAL_d09416ee_4_k_cu_315b1e41_84234cuda3std6ranges3__45__cpo9iter_moveE,@object
	.size		_ZN39_INTERNAL_d09416ee_4_k_cu_315b1e41_84234cuda3std6ranges3__45__cpo9iter_moveE,(_ZN39_INTERNAL_d09416ee_4_k_cu_315b1e41_84234cuda3std3__45__cpo5beginE - _ZN39_INTERNAL_d09416ee_4_k_cu_315b1e41_84234cuda3std6ranges3__45__cpo9iter_moveE)
_ZN39_INTERNAL_d09416ee_4_k_cu_315b1e41_84234cuda3std6ranges3__45__cpo9iter_moveE:
	.zero		1
	.type		_ZN39_INTERNAL_d09416ee_4_k_cu_315b1e41_84234cuda3std3__45__cpo5beginE,@object
	.size		_ZN39_INTERNAL_d09416ee_4_k_cu_315b1e41_84234cuda3std3__45__cpo5beginE,(_ZN39_INTERNAL_d09416ee_4_k_cu_315b1e41_84234cuda3std3__441_GLOBAL__N__d09416ee_4_k_cu_315b1e41_84236ignoreE - _ZN39_INTERNAL_d09416ee_4_k_cu_315b1e41_84234cuda3std3__45__cpo5beginE)
_ZN39_INTERNAL_d09416ee_4_k_cu_315b1e41_84234cuda3std3__45__cpo5beginE:
	.zero		1
	.type		_ZN39_INTERNAL_d09416ee_4_k_cu_315b1e41_84234cuda3std3__441_GLOBAL__N__d09416ee_4_k_cu_315b1e41_84236ignoreE,@object
	.size		_ZN39_INTERNAL_d09416ee_4_k_cu_315b1e41_84234cuda3std3__441_GLOBAL__N__d09416ee_4_k_cu_315b1e41_84236ignoreE,(_ZN39_INTERNAL_d09416ee_4_k_cu_315b1e41_84234cute7productE - _ZN39_INTERNAL_d09416ee_4_k_cu_315b1e41_84234cuda3std3__441_GLOBAL__N__d09416ee_4_k_cu_315b1e41_84236ignoreE)
_ZN39_INTERNAL_d09416ee_4_k_cu_315b1e41_84234cuda3std3__441_GLOBAL__N__d09416ee_4_k_cu_315b1e41_84236ignoreE:
	.zero		1
	.type		_ZN39_INTERNAL_d09416ee_4_k_cu_315b1e41_84234cute7productE,@object
	.size		_ZN39_INTERNAL_d09416ee_4_k_cu_315b1e41_84234cute7productE,(_ZN39_INTERNAL_d09416ee_4_k_cu_315b1e41_84234cuda3std3__45__cpo3endE - _ZN39_INTERNAL_d09416ee_4_k_cu_315b1e41_84234cute7productE)
_ZN39_INTERNAL_d09416ee_4_k_cu_315b1e41_84234cute7productE:
	.zero		1
	.type		_ZN39_INTERNAL_d09416ee_4_k_cu_315b1e41_84234cuda3std3__45__cpo3endE,@object
	.size		_ZN39_INTERNAL_d09416ee_4_k_cu_315b1e41_84234cuda3std3__45__cpo3endE,(_ZN39_INTERNAL_d09416ee_4_k_cu_315b1e41_84234cuda3std3__419piecewise_constructE - _ZN39_INTERNAL_d09416ee_4_k_cu_315b1e41_84234cuda3std3__45__cpo3endE)
_ZN39_INTERNAL_d09416ee_4_k_cu_315b1e41_84234cuda3std3__45__cpo3endE:
	.zero		1
	.type		_ZN39_INTERNAL_d09416ee_4_k_cu_315b1e41_84234cuda3std3__419piecewise_constructE,@object
	.size		_ZN39_INTERNAL_d09416ee_4_k_cu_315b1e41_84234cuda3std3__419piecewise_constructE,(_ZN39_INTERNAL_d09416ee_4_k_cu_315b1e41_84234cuda3std3__45__cpo4cendE - _ZN39_INTERNAL_d09416ee_4_k_cu_315b1e41_84234cuda3std3__419piecewise_constructE)
_ZN39_INTERNAL_d09416ee_4_k_cu_315b1e41_84234cuda3std3__419piecewise_constructE:
	.zero		1
	.type		_ZN39_INTERNAL_d09416ee_4_k_cu_315b1e41_84234cuda3std3__45__cpo4cendE,@object
	.size		_ZN39_INTERNAL_d09416ee_4_k_cu_315b1e41_84234cuda3std3__45__cpo4cendE,(_ZN39_INTERNAL_d09416ee_4_k_cu_315b1e41_84234cuda3std6ranges3__45__cpo4swapE - _ZN39_INTERNAL_d09416ee_4_k_cu_315b1e41_84234cuda3std3__45__cpo4cendE)
_ZN39_INTERNAL_d09416ee_4_k_cu_315b1e41_84234cuda3std3__45__cpo4cendE:
	.zero		1
	.type		_ZN39_INTERNAL_d09416ee_4_k_cu_315b1e41_84234cuda3std6ranges3__45__cpo4swapE,@object
	.size		_ZN39_INTERNAL_d09416ee_4_k_cu_315b1e41_84234cuda3std6ranges3__45__cpo4swapE,(.L_7 - _ZN39_INTERNAL_d09416ee_4_k_cu_315b1e41_84234cuda3std6ranges3__45__cpo4swapE)
_ZN39_INTERNAL_d09416ee_4_k_cu_315b1e41_84234cuda3std6ranges3__45__cpo4swapE:
	.zero		1
.L_7:


//--------------------- .nv.constant0._ZN7cutlass13device_kernelINS_4gemm6kernel13GemmUniversalIN4cute5tupleIJiiiiEEENS1_10collective13CollectiveMmaINS1_37MainloopSm90TmaGmmaWarpSpecializedFP8ILi3ENS5_IJNS4_1CILi1EEESB_SB_EEENS1_35KernelTmaWarpSpecializedCooperativeEEENS5_IJNSA_ILi128EEENSA_ILi160EEENSA_ILi256EEEEEENS_12float_e4m3_tENS5_IJlSB_lEEESJ_SK_NS4_8TiledMMAINS4_8MMA_AtomIJNS4_4SM904GMMA30MMA_64x32x32_F32E4M3E4M3_SS_TNILNSO_7ScaleInE1ELSQ_1EEEEEENS4_6LayoutINS5_IJNSA_ILi2EEESB_SB_EEENS5_IJSB_NSA_ILi0EEESW_EEEEENS5_IJNS4_10UnderscoreESZ_SZ_EEEEENS4_13SM90_TMA_LOADENS4_14ComposedLayoutINS4_7SwizzleILi3ELi4ELi3EEENS4_18smem_ptr_flag_bitsILi8EEENST_INS5_IJNSA_ILi8EEESF_EEENS5_IJSF_SB_EEEEEEEvNS4_8identityES12_S1C_vS1D_EENS_8epilogue10collective6detail29Sm90TmaWarpSpecializedAdapterINS1G_15DefaultEpilogueISJ_SK_SK_NS1F_6thread17LinearCombinationISJ_Li1EffLNS1K_9ScaleType4KindE0ELNS_15FloatRoundStyleE2ESJ_EENS1_15EpilogueDefaultEEEEEvvEEEEvNT_6ParamsE --------------------------
	.section	.nv.constant0._ZN7cutlass13device_kernelINS_4gemm6kernel13GemmUniversalIN4cute5tupleIJiiiiEEENS1_10collective13CollectiveMmaINS1_37MainloopSm90TmaGmmaWarpSpecializedFP8ILi3ENS5_IJNS4_1CILi1EEESB_SB_EEENS1_35KernelTmaWarpSpecializedCooperativeEEENS5_IJNSA_ILi128EEENSA_ILi160EEENSA_ILi256EEEEEENS_12float_e4m3_tENS5_IJlSB_lEEESJ_SK_NS4_8TiledMMAINS4_8MMA_AtomIJNS4_4SM904GMMA30MMA_64x32x32_F32E4M3E4M3_SS_TNILNSO_7ScaleInE1ELSQ_1EEEEEENS4_6LayoutINS5_IJNSA_ILi2EEESB_SB_EEENS5_IJSB_NSA_ILi0EEESW_EEEEENS5_IJNS4_10UnderscoreESZ_SZ_EEEEENS4_13SM90_TMA_LOADENS4_14ComposedLayoutINS4_7SwizzleILi3ELi4ELi3EEENS4_18smem_ptr_flag_bitsILi8EEENST_INS5_IJNSA_ILi8EEESF_EEENS5_IJSF_SB_EEEEEEEvNS4_8identityES12_S1C_vS1D_EENS_8epilogue10collective6detail29Sm90TmaWarpSpecializedAdapterINS1G_15DefaultEpilogueISJ_SK_SK_NS1F_6thread17LinearCombinationISJ_Li1EffLNS1K_9ScaleType4KindE0ELNS_15FloatRoundStyleE2ESJ_EENS1_15EpilogueDefaultEEEEEvvEEEEvNT_6ParamsE,"a",@progbits
	.sectionflags	@""
	.align	4
.nv.constant0._ZN7cutlass13device_kernelINS_4gemm6kernel13GemmUniversalIN4cute5tupleIJiiiiEEENS1_10collective13CollectiveMmaINS1_37MainloopSm90TmaGmmaWarpSpecializedFP8ILi3ENS5_IJNS4_1CILi1EEESB_SB_EEENS1_35KernelTmaWarpSpecializedCooperativeEEENS5_IJNSA_ILi128EEENSA_ILi160EEENSA_ILi256EEEEEENS_12float_e4m3_tENS5_IJlSB_lEEESJ_SK_NS4_8TiledMMAINS4_8MMA_AtomIJNS4_4SM904GMMA30MMA_64x32x32_F32E4M3E4M3_SS_TNILNSO_7ScaleInE1ELSQ_1EEEEEENS4_6LayoutINS5_IJNSA_ILi2EEESB_SB_EEENS5_IJSB_NSA_ILi0EEESW_EEEEENS5_IJNS4_10UnderscoreESZ_SZ_EEEEENS4_13SM90_TMA_LOADENS4_14ComposedLayoutINS4_7SwizzleILi3ELi4ELi3EEENS4_18smem_ptr_flag_bitsILi8EEENST_INS5_IJNSA_ILi8EEESF_EEENS5_IJSF_SB_EEEEEEEvNS4_8identityES12_S1C_vS1D_EENS_8epilogue10collective6detail29Sm90TmaWarpSpecializedAdapterINS1G_15DefaultEpilogueISJ_SK_SK_NS1F_6thread17LinearCombinationISJ_Li1EffLNS1K_9ScaleType4KindE0ELNS_15FloatRoundStyleE2ESJ_EENS1_15EpilogueDefaultEEEEEvvEEEEvNT_6ParamsE:
	.zero		1664


//--------------------- SYMBOLS --------------------------

	.type		.nv.reservedSmem.offset0,@object
	.size		.nv.reservedSmem.offset0,0x4
